// auto-generated by cutlass_sweep.gemm — config: {"arch": "sm_100", "cluster_m": 1, "cluster_n": 1, "dtype": "fp16", "dtype_b": "fp16", "layout": "nt", "stages": 0, "tile_k": 128, "tile_m": 64, "tile_n": 256}
#include "cutlass/cutlass.h"
#include "cutlass/gemm/collective/collective_builder.hpp"
#include "cutlass/gemm/device/gemm_universal_adapter.h"
#include "cutlass/gemm/kernel/gemm_universal.hpp"
#include "cutlass/epilogue/collective/collective_builder.hpp"

using ElemA = cutlass::half_t;
using ElemB = cutlass::half_t;
using ElemCD = cutlass::half_t;
using Acc  = float;
using TileShape    = cute::Shape<cute::_64, cute::_256, cute::_128>;
using ClusterShape = cute::Shape<cute::_1, cute::_1, cute::_1>;

using CollectiveEpilogue = typename cutlass::epilogue::collective::CollectiveBuilder<
    cutlass::arch::Sm100, cutlass::arch::OpClassTensorOp,
    TileShape, ClusterShape,
    cutlass::epilogue::collective::EpilogueTileAuto,
    Acc, Acc,
    ElemCD, cutlass::layout::RowMajor, 128 / cutlass::sizeof_bits<ElemCD>::value,
    ElemCD, cutlass::layout::RowMajor, 128 / cutlass::sizeof_bits<ElemCD>::value,
    cutlass::epilogue::collective::EpilogueScheduleAuto
  >::CollectiveOp;

using CollectiveMainloop = typename cutlass::gemm::collective::CollectiveBuilder<
    cutlass::arch::Sm100, cutlass::arch::OpClassTensorOp,
    ElemA, cutlass::layout::RowMajor, 128 / cutlass::sizeof_bits<ElemA>::value,
    ElemB, cutlass::layout::ColumnMajor, 128 / cutlass::sizeof_bits<ElemB>::value,
    Acc,
    TileShape, ClusterShape,
    cutlass::gemm::collective::StageCountAutoCarveout<static_cast<int>(sizeof(typename CollectiveEpilogue::SharedStorage))>,
    cutlass::gemm::collective::KernelScheduleAuto
  >::CollectiveOp;

using GemmKernel = cutlass::gemm::kernel::GemmUniversal<
    cute::Shape<int,int,int,int>,
    CollectiveMainloop,
    CollectiveEpilogue
>;
using Gemm = cutlass::gemm::device::GemmUniversalAdapter<GemmKernel>;

// Force the device kernel symbol into the cubin without needing a host main.
auto* _anchor = &cutlass::device_kernel<GemmKernel>;


// ===== COMPILED SASS (sm_100a) =====

	.target	sm_100a

	.elftype	@"ET_EXEC"


//--------------------- .note.nv.tkinfo           --------------------------
	.section	.note.nv.tkinfo,"",@"SHT_NOTE"
	.sectionflags	@"SHF_NOTE_NV_TKINFO"
	.tkinfo
        /*0018*/ 	.word	0x00000002
        /*0030*/ 	.string	""
        /*0030*/ 	.string	"ptxas"
        /*0030*/ 	.string	"Cuda compilation tools, release 13.0, V13.0.88"
        /*0030*/ 	.string	"Build cuda_13.0.r13.0/compiler.36424714_0"
        /*0030*/ 	.string	"-arch sm_100a -m 64 "



//--------------------- .note.nv.cuinfo           --------------------------
	.section	.note.nv.cuinfo,"",@"SHT_NOTE"
	.sectionflags	@"SHF_NOTE_NV_CUINFO"
        /*0018*/ 	.short	0x0002
        /*001a*/ 	.short	0x0064
        /*001c*/ 	.short	0x0082
	.zero		2


//--------------------- .nv.info                  --------------------------
	.section	.nv.info,"",@"SHT_CUDA_INFO"
	.align	4


	//----- nvinfo : EIATTR_REGCOUNT
	.align		4
        /*0000*/ 	.byte	0x04, 0x2f
        /*0002*/ 	.short	(.L_19 - .L_18)
	.align		4
.L_18:
        /*0004*/ 	.word	index@(_ZN7cutlass13device_kernelINS_4gemm6kernel13GemmUniversalIN4cute5tupleIJiiiiEEENS1_10collective13CollectiveMmaINS1_35MainloopSm100TmaUmmaWarpSpecializedILi2ELi2ELi4ENS5_IJNS4_1CILi1EEESB_SB_EEEEENS5_IJNSA_ILi64EEENSA_ILi256EEENSA_ILi128EEEEEENS_6half_tENS5_IJlSB_lEEESI_SJ_NS4_8TiledMMAINS4_8MMA_AtomIJNS4_20SM100_MMA_F16BF16_SSISI_SI_fLi64ELi256ELNS4_4UMMA5MajorE0ELSO_0ELNSN_7ScaleInE0ELSP_0EEEEEENS4_6LayoutISC_NS5_IJNSA_ILi0EEEST_ST_EEEEENS5_IJNS4_10UnderscoreESW_SW_EEEEENS4_13SM90_TMA_LOADENS4_14ComposedLayoutINS4_7SwizzleILi3ELi4ELi3EEENS4_18smem_ptr_flag_bitsILi16EEENSS_INS5_IJNSA_ILi8EEESE_EEENS5_IJSE_SB_EEEEEEEvNS4_8identityESZ_S19_vS1A_EENS_8epilogue10collective18CollectiveEpilogueINS1C_23Sm100TmaWarpSpecializedILi4ELi2ELi32ELb1ELb0EEEJSH_NS5_IJNSS_ISE_SB_EES1H_EEESI_SJ_SI_SJ_NS1C_6fusion15FusionCallbacksIS1G_NS1J_17LinearCombinationISI_fSI_fLNS_15FloatRoundStyleE2EEESH_S1I_JEEENS4_5SM1004TMEM4LOAD26SM100_TMEM_LOAD_16dp256b8xESZ_S19_NS4_17SM75_U32x4_LDSM_NENS4_14SM90_TMA_STOREES19_NS4_17SM90_U32x4_STSM_NENS4_39AutoVectorizingCopyWithAssumedAlignmentILi128EEEEEEvvEEEEvNT_6ParamsE)
        /*0008*/ 	.word	0x00000070


	//----- nvinfo : EIATTR_FRAME_SIZE
	.align		4
.L_19:
        /*000c*/ 	.byte	0x04, 0x11
        /*000e*/ 	.short	(.L_21 - .L_20)
	.align		4
.L_20:
        /*0010*/ 	.word	index@($__internal_2_$__cuda_sm10x_tcgen05_guardrail_trap_unallocated_columns_being_dealloced)
        /*0014*/ 	.word	0x00000000


	//----- nvinfo : EIATTR_FRAME_SIZE
	.align		4
.L_21:
        /*0018*/ 	.byte	0x04, 0x11
        /*001a*/ 	.short	(.L_23 - .L_22)
	.align		4
.L_22:
        /*001c*/ 	.word	index@($__internal_1_$__cuda_sm10x_tcgen05_guardrail_trap_phase_invalid_during_alloc)
        /*0020*/ 	.word	0x00000000


	//----- nvinfo : EIATTR_FRAME_SIZE
	.align		4
.L_23:
        /*0024*/ 	.byte	0x04, 0x11
        /*0026*/ 	.short	(.L_25 - .L_24)
	.align		4
.L_24:
        /*0028*/ 	.word	index@($__internal_0_$__cuda_sm10x_tcgen05_guardrail_trap_col_being_dealloced_not_returned_by_alloc)
        /*002c*/ 	.word	0x00000000


	//----- nvinfo : EIATTR_FRAME_SIZE
	.align		4
.L_25:
        /*0030*/ 	.byte	0x04, 0x11
        /*0032*/ 	.short	(.L_27 - .L_26)
	.align		4
.L_26:
        /*0034*/ 	.word	index@(_ZN7cutlass13device_kernelINS_4gemm6kernel13GemmUniversalIN4cute5tupleIJiiiiEEENS1_10collective13CollectiveMmaINS1_35MainloopSm100TmaUmmaWarpSpecializedILi2ELi2ELi4ENS5_IJNS4_1CILi1EEESB_SB_EEEEENS5_IJNSA_ILi64EEENSA_ILi256EEENSA_ILi128EEEEEENS_6half_tENS5_IJlSB_lEEESI_SJ_NS4_8TiledMMAINS4_8MMA_AtomIJNS4_20SM100_MMA_F16BF16_SSISI_SI_fLi64ELi256ELNS4_4UMMA5MajorE0ELSO_0ELNSN_7ScaleInE0ELSP_0EEEEEENS4_6LayoutISC_NS5_IJNSA_ILi0EEEST_ST_EEEEENS5_IJNS4_10UnderscoreESW_SW_EEEEENS4_13SM90_TMA_LOADENS4_14ComposedLayoutINS4_7SwizzleILi3ELi4ELi3EEENS4_18smem_ptr_flag_bitsILi16EEENSS_INS5_IJNSA_ILi8EEESE_EEENS5_IJSE_SB_EEEEEEEvNS4_8identityESZ_S19_vS1A_EENS_8epilogue10collective18CollectiveEpilogueINS1C_23Sm100TmaWarpSpecializedILi4ELi2ELi32ELb1ELb0EEEJSH_NS5_IJNSS_ISE_SB_EES1H_EEESI_SJ_SI_SJ_NS1C_6fusion15FusionCallbacksIS1G_NS1J_17LinearCombinationISI_fSI_fLNS_15FloatRoundStyleE2EEESH_S1I_JEEENS4_5SM1004TMEM4LOAD26SM100_TMEM_LOAD_16dp256b8xESZ_S19_NS4_17SM75_U32x4_LDSM_NENS4_14SM90_TMA_STOREES19_NS4_17SM90_U32x4_STSM_NENS4_39AutoVectorizingCopyWithAssumedAlignmentILi128EEEEEEvvEEEEvNT_6ParamsE)
        /*0038*/ 	.word	0x00000000


	//----- nvinfo : EIATTR_MIN_STACK_SIZE
	.align		4
.L_27:
        /*003c*/ 	.byte	0x04, 0x12
        /*003e*/ 	.short	(.L_29 - .L_28)
	.align		4
.L_28:
        /*0040*/ 	.word	index@(_ZN7cutlass13device_kernelINS_4gemm6kernel13GemmUniversalIN4cute5tupleIJiiiiEEENS1_10collective13CollectiveMmaINS1_35MainloopSm100TmaUmmaWarpSpecializedILi2ELi2ELi4ENS5_IJNS4_1CILi1EEESB_SB_EEEEENS5_IJNSA_ILi64EEENSA_ILi256EEENSA_ILi128EEEEEENS_6half_tENS5_IJlSB_lEEESI_SJ_NS4_8TiledMMAINS4_8MMA_AtomIJNS4_20SM100_MMA_F16BF16_SSISI_SI_fLi64ELi256ELNS4_4UMMA5MajorE0ELSO_0ELNSN_7ScaleInE0ELSP_0EEEEEENS4_6LayoutISC_NS5_IJNSA_ILi0EEEST_ST_EEEEENS5_IJNS4_10UnderscoreESW_SW_EEEEENS4_13SM90_TMA_LOADENS4_14ComposedLayoutINS4_7SwizzleILi3ELi4ELi3EEENS4_18smem_ptr_flag_bitsILi16EEENSS_INS5_IJNSA_ILi8EEESE_EEENS5_IJSE_SB_EEEEEEEvNS4_8identityESZ_S19_vS1A_EENS_8epilogue10collective18CollectiveEpilogueINS1C_23Sm100TmaWarpSpecializedILi4ELi2ELi32ELb1ELb0EEEJSH_NS5_IJNSS_ISE_SB_EES1H_EEESI_SJ_SI_SJ_NS1C_6fusion15FusionCallbacksIS1G_NS1J_17LinearCombinationISI_fSI_fLNS_15FloatRoundStyleE2EEESH_S1I_JEEENS4_5SM1004TMEM4LOAD26SM100_TMEM_LOAD_16dp256b8xESZ_S19_NS4_17SM75_U32x4_LDSM_NENS4_14SM90_TMA_STOREES19_NS4_17SM90_U32x4_STSM_NENS4_39AutoVectorizingCopyWithAssumedAlignmentILi128EEEEEEvvEEEEvNT_6ParamsE)
        /*0044*/ 	.word	0x00000000
.L_29:


//--------------------- .nv.compat                --------------------------
	.section	.nv.compat,"",@"SHT_CUDA_COMPAT_INFO"
	.align	4
        /*0000*/ 	.byte	0x02, 0x09, 0x01, 0x00, 0x02, 0x02, 0x02, 0x00, 0x02, 0x05, 0x05, 0x00, 0x03, 0x07, 0x01, 0x01
        /*0010*/ 	.byte	0x02, 0x03, 0x01, 0x00, 0x02, 0x06, 0x01, 0x00, 0x04, 0x0b, 0x08, 0x00, 0x09, 0x00, 0x00, 0x00
        /*0020*/ 	.byte	0x00, 0x00, 0x00, 0x00


//--------------------- .nv.info._ZN7cutlass13device_kernelINS_4gemm6kernel13GemmUniversalIN4cute5tupleIJiiiiEEENS1_10collective13CollectiveMmaINS1_35MainloopSm100TmaUmmaWarpSpecializedILi2ELi2ELi4ENS5_IJNS4_1CILi1EEESB_SB_EEEEENS5_IJNSA_ILi64EEENSA_ILi256EEENSA_ILi128EEEEEENS_6half_tENS5_IJlSB_lEEESI_SJ_NS4_8TiledMMAINS4_8MMA_AtomIJNS4_20SM100_MMA_F16BF16_SSISI_SI_fLi64ELi256ELNS4_4UMMA5MajorE0ELSO_0ELNSN_7ScaleInE0ELSP_0EEEEEENS4_6LayoutISC_NS5_IJNSA_ILi0EEEST_ST_EEEEENS5_IJNS4_10UnderscoreESW_SW_EEEEENS4_13SM90_TMA_LOADENS4_14ComposedLayoutINS4_7SwizzleILi3ELi4ELi3EEENS4_18smem_ptr_flag_bitsILi16EEENSS_INS5_IJNSA_ILi8EEESE_EEENS5_IJSE_SB_EEEEEEEvNS4_8identityESZ_S19_vS1A_EENS_8epilogue10collective18CollectiveEpilogueINS1C_23Sm100TmaWarpSpecializedILi4ELi2ELi32ELb1ELb0EEEJSH_NS5_IJNSS_ISE_SB_EES1H_EEESI_SJ_SI_SJ_NS1C_6fusion15FusionCallbacksIS1G_NS1J_17LinearCombinationISI_fSI_fLNS_15FloatRoundStyleE2EEESH_S1I_JEEENS4_5SM1004TMEM4LOAD26SM100_TMEM_LOAD_16dp256b8xESZ_S19_NS4_17SM75_U32x4_LDSM_NENS4_14SM90_TMA_STOREES19_NS4_17SM90_U32x4_STSM_NENS4_39AutoVectorizingCopyWithAssumedAlignmentILi128EEEEEEvvEEEEvNT_6ParamsE --------------------------
	.section	.nv.info._ZN7cutlass13device_kernelINS_4gemm6kernel13GemmUniversalIN4cute5tupleIJiiiiEEENS1_10collective13CollectiveMmaINS1_35MainloopSm100TmaUmmaWarpSpecializedILi2ELi2ELi4ENS5_IJNS4_1CILi1EEESB_SB_EEEEENS5_IJNSA_ILi64EEENSA_ILi256EEENSA_ILi128EEEEEENS_6half_tENS5_IJlSB_lEEESI_SJ_NS4_8TiledMMAINS4_8MMA_AtomIJNS4_20SM100_MMA_F16BF16_SSISI_SI_fLi64ELi256ELNS4_4UMMA5MajorE0ELSO_0ELNSN_7ScaleInE0ELSP_0EEEEEENS4_6LayoutISC_NS5_IJNSA_ILi0EEEST_ST_EEEEENS5_IJNS4_10UnderscoreESW_SW_EEEEENS4_13SM90_TMA_LOADENS4_14ComposedLayoutINS4_7SwizzleILi3ELi4ELi3EEENS4_18smem_ptr_flag_bitsILi16EEENSS_INS5_IJNSA_ILi8EEESE_EEENS5_IJSE_SB_EEEEEEEvNS4_8identityESZ_S19_vS1A_EENS_8epilogue10collective18CollectiveEpilogueINS1C_23Sm100TmaWarpSpecializedILi4ELi2ELi32ELb1ELb0EEEJSH_NS5_IJNSS_ISE_SB_EES1H_EEESI_SJ_SI_SJ_NS1C_6fusion15FusionCallbacksIS1G_NS1J_17LinearCombinationISI_fSI_fLNS_15FloatRoundStyleE2EEESH_S1I_JEEENS4_5SM1004TMEM4LOAD26SM100_TMEM_LOAD_16dp256b8xESZ_S19_NS4_17SM75_U32x4_LDSM_NENS4_14SM90_TMA_STOREES19_NS4_17SM90_U32x4_STSM_NENS4_39AutoVectorizingCopyWithAssumedAlignmentILi128EEEEEEvvEEEEvNT_6ParamsE,"",@"SHT_CUDA_INFO"
	.sectionflags	@""
	.align	4


	//----- nvinfo : EIATTR_CUDA_API_VERSION
	.align		4
        /*0000*/ 	.byte	0x04, 0x37
        /*0002*/ 	.short	(.L_31 - .L_30)
.L_30:
        /*0004*/ 	.word	0x00000082


	//----- nvinfo : EIATTR_KPARAM_INFO
	.align		4
.L_31:
        /*0008*/ 	.byte	0x04, 0x17
        /*000a*/ 	.short	(.L_33 - .L_32)
.L_32:
        /*000c*/ 	.word	0x00000000
        /*0010*/ 	.short	0x0000
        /*0012*/ 	.short	0x0000
        /*0014*/ 	.byte	0x00, 0xf0, 0x01, 0x20


	//----- nvinfo : EIATTR_AT_ENTRY_FRAGMENTS
	.align		4
.L_33:
        /*0018*/ 	.byte	0x04, 0x4f
        /*001a*/ 	.short	(.L_35 - .L_34)


	//   ....[0]....
.L_34:
        /*001c*/ 	.word	0x00000006


	//----- nvinfo : EIATTR_RESERVED_SMEM_USED
	.align		4
.L_35:
        /*0020*/ 	.byte	0x01, 0x41
	.zero		2


	//----- nvinfo : EIATTR_SPARSE_MMA_MASK
	.align		4
        /*0024*/ 	.byte	0x03, 0x50
        /*0026*/ 	.short	0x0000


	//----- nvinfo : EIATTR_TCGEN05_1CTA_USED
	.align		4
        /*0028*/ 	.byte	0x01, 0x51
	.zero		2


	//----- nvinfo : EIATTR_MAXREG_COUNT
	.align		4
        /*002c*/ 	.byte	0x03, 0x1b
        /*002e*/ 	.short	0x00ff


	//----- nvinfo : EIATTR_NUM_BARRIERS
	.align		4
        /*0030*/ 	.byte	0x02, 0x4c
        /*0032*/ 	.byte	0x07
	.zero		1


	//----- nvinfo : EIATTR_EXTERNS
	.align		4
        /*0034*/ 	.byte	0x04, 0x0f
        /*0036*/ 	.short	(.L_37 - .L_36)


	//   ....[0]....
	.align		4
.L_36:
        /*0038*/ 	.word	index@(__assertfail)


	//----- nvinfo : EIATTR_MERCURY_ISA_VERSION
	.align		4
.L_37:
        /*003c*/ 	.byte	0x03, 0x5f
        /*003e*/ 	.short	0x0101


	//----- nvinfo : EIATTR_INT_WARP_WIDE_INSTR_OFFSETS
	.align		4
        /*0040*/ 	.byte	0x04, 0x31
        /*0042*/ 	.short	(.L_39 - .L_38)


	//   ....[0]....
.L_38:
        /*0044*/ 	.word	0x00001f00


	//   ....[1]....
        /*0048*/ 	.word	0x00003a40


	//   ....[2]....
        /*004c*/ 	.word	0x00003a70


	//   ....[3]....
        /*0050*/ 	.word	0x00003ac0


	//   ....[4]....
        /*0054*/ 	.word	0x000043e0


	//   ....[5]....
        /*0058*/ 	.word	0x00004440


	//   ....[6]....
        /*005c*/ 	.word	0x00004520


	//   ....[7]....
        /*0060*/ 	.word	0x00004590


	//   ....[8]....
        /*0064*/ 	.word	0x000046a0


	//   ....[9]....
        /*0068*/ 	.word	0x00004730


	//   ....[10]....
        /*006c*/ 	.word	0x00004900


	//   ....[11]....
        /*0070*/ 	.word	0x00004a60


	//----- nvinfo : EIATTR_COOP_GROUP_MASK_REGIDS
	.align		4
.L_39:
        /*0074*/ 	.byte	0x04, 0x29
        /*0076*/ 	.short	(.L_41 - .L_40)


	//   ....[0]....
.L_40:
        /*0078*/ 	.word	0xffffffff


	//   ....[1]....
        /*007c*/ 	.word	0xffffffff


	//   ....[2]....
        /*0080*/ 	.word	0xffffffff


	//   ....[3]....
        /*0084*/ 	.word	0xffffffff


	//   ....[4]....
        /*0088*/ 	.word	0xffffffff


	//   ....[5]....
        /*008c*/ 	.word	0xffffffff


	//   ....[6]....
        /*0090*/ 	.word	0xffffffff


	//   ....[7]....
        /*0094*/ 	.word	0xffffffff


	//   ....[8]....
        /*0098*/ 	.word	0xffffffff


	//   ....[9]....
        /*009c*/ 	.word	0xffffffff


	//   ....[10]....
        /*00a0*/ 	.word	0xffffffff


	//   ....[11]....
        /*00a4*/ 	.word	0xffffffff


	//   ....[12]....
        /*00a8*/ 	.word	0xffffffff


	//----- nvinfo : EIATTR_COOP_GROUP_INSTR_OFFSETS
	.align		4
.L_41:
        /*00ac*/ 	.byte	0x04, 0x28
        /*00ae*/ 	.short	(.L_43 - .L_42)


	//   ....[0]....
.L_42:
        /*00b0*/ 	.word	0x00000090


	//   ....[1]....
        /*00b4*/ 	.word	0x000004d0


	//   ....[2]....
        /*00b8*/ 	.word	0x00000600


	//   ....[3]....
        /*00bc*/ 	.word	0x000007a0


	//   ....[4]....
        /*00c0*/ 	.word	0x000008a0


	//   ....[5]....
        /*00c4*/ 	.word	0x00000a10


	//   ....[6]....
        /*00c8*/ 	.word	0x00000bb0


	//   ....[7]....
        /*00cc*/ 	.word	0x00001de0


	//   ....[8]....
        /*00d0*/ 	.word	0x00002aa0


	//   ....[9]....
        /*00d4*/ 	.word	0x00002cb0


	//   ....[10]....
        /*00d8*/ 	.word	0x00002ce0


	//   ....[11]....
        /*00dc*/ 	.word	0x00003930


	//   ....[12]....
        /*00e0*/ 	.word	0x00003b60


	//----- nvinfo : EIATTR_VRC_CTA_INIT_COUNT
	.align		4
.L_43:
        /*00e4*/ 	.byte	0x02, 0x4a
        /*00e6*/ 	.byte	0x80
	.zero		1


	//----- nvinfo : EIATTR_SYSCALL_OFFSETS
	.align		4
        /*00e8*/ 	.byte	0x04, 0x46
        /*00ea*/ 	.short	(.L_45 - .L_44)


	//   ....[0]....
.L_44:
        /*00ec*/ 	.word	0x00005510


	//   ....[1]....
        /*00f0*/ 	.word	0x00005600


	//   ....[2]....
        /*00f4*/ 	.word	0x00005e30


	//   ....[3]....
        /*00f8*/ 	.word	0x00006af0


	//   ....[4]....
        /*00fc*/ 	.word	0x00007750


	//   ....[5]....
        /*0100*/ 	.word	0x000083b0


	//----- nvinfo : EIATTR_MBARRIER_INSTR_OFFSETS
	.align		4
.L_45:
        /*0104*/ 	.byte	0x04, 0x39
        /*0106*/ 	.short	(.L_47 - .L_46)


	//   ....[0]....
.L_46:
        /*0108*/ 	.word	0x000005b0
        /*010c*/ 	.word	0x000000ff
        /*0110*/ 	.word	0x00000000
        /*0114*/ 	.short	0x0100
        /*0116*/ 	.byte	0x05
	.zero		1


	//   ....[1]....
        /*0118*/ 	.word	0x000005c0
        /*011c*/ 	.word	0x000000ff
        /*0120*/ 	.word	0x00000010
        /*0124*/ 	.short	0x0100
        /*0126*/ 	.byte	0x05
	.zero		1


	//   ....[2]....
        /*0128*/ 	.word	0x000005d0
        /*012c*/ 	.word	0x000000ff
        /*0130*/ 	.word	0x00000008
        /*0134*/ 	.short	0x0100
        /*0136*/ 	.byte	0x05
	.zero		1


	//   ....[3]....
        /*0138*/ 	.word	0x000005e0
        /*013c*/ 	.word	0x000000ff
        /*0140*/ 	.word	0x00000018
        /*0144*/ 	.short	0x0100
        /*0146*/ 	.byte	0x05
	.zero		1


	//   ....[4]....
        /*0148*/ 	.word	0x00000710
        /*014c*/ 	.word	0x000000ff
        /*0150*/ 	.word	0x00000020
        /*0154*/ 	.short	0x0100
        /*0156*/ 	.byte	0x07
	.zero		1


	//   ....[5]....
        /*0158*/ 	.word	0x00000720
        /*015c*/ 	.word	0x000000ff
        /*0160*/ 	.word	0x00000040
        /*0164*/ 	.short	0x0100
        /*0166*/ 	.byte	0x07
	.zero		1


	//   ....[6]....
        /*0168*/ 	.word	0x00000730
        /*016c*/ 	.word	0x000000ff
        /*0170*/ 	.word	0x00000028
        /*0174*/ 	.short	0x0100
        /*0176*/ 	.byte	0x07
	.zero		1


	//   ....[7]....
        /*0178*/ 	.word	0x00000740
        /*017c*/ 	.word	0x000000ff
        /*0180*/ 	.word	0x00000048
        /*0184*/ 	.short	0x0100
        /*0186*/ 	.byte	0x07
	.zero		1


	//   ....[8]....
        /*0188*/ 	.word	0x00000750
        /*018c*/ 	.word	0x000000ff
        /*0190*/ 	.word	0x00000030
        /*0194*/ 	.short	0x0100
        /*0196*/ 	.byte	0x07
	.zero		1


	//   ....[9]....
        /*0198*/ 	.word	0x00000760
        /*019c*/ 	.word	0x000000ff
        /*01a0*/ 	.word	0x00000050
        /*01a4*/ 	.short	0x0100
        /*01a6*/ 	.byte	0x07
	.zero		1


	//   ....[10]....
        /*01a8*/ 	.word	0x00000770
        /*01ac*/ 	.word	0x000000ff
        /*01b0*/ 	.word	0x00000038
        /*01b4*/ 	.short	0x0100
        /*01b6*/ 	.byte	0x07
	.zero		1


	//   ....[11]....
        /*01b8*/ 	.word	0x00000780
        /*01bc*/ 	.word	0x000000ff
        /*01c0*/ 	.word	0x00000058
        /*01c4*/ 	.short	0x0100
        /*01c6*/ 	.byte	0x07
	.zero		1


	//   ....[12]....
        /*01c8*/ 	.word	0x00000870
        /*01cc*/ 	.word	0x000000ff
        /*01d0*/ 	.word	0x00000060
        /*01d4*/ 	.short	0x0100
        /*01d6*/ 	.byte	0x05
	.zero		1


	//   ....[13]....
        /*01d8*/ 	.word	0x00000880
        /*01dc*/ 	.word	0x000000ff
        /*01e0*/ 	.word	0x00000068
        /*01e4*/ 	.short	0x0100
        /*01e6*/ 	.byte	0x05
	.zero		1


	//   ....[14]....
        /*01e8*/ 	.word	0x000009c0
        /*01ec*/ 	.word	0x000000ff
        /*01f0*/ 	.word	0x00000070
        /*01f4*/ 	.short	0x0100
        /*01f6*/ 	.byte	0x05
	.zero		1


	//   ....[15]....
        /*01f8*/ 	.word	0x000009d0
        /*01fc*/ 	.word	0x000000ff
        /*0200*/ 	.word	0x00000080
        /*0204*/ 	.short	0x0100
        /*0206*/ 	.byte	0x05
	.zero		1


	//   ....[16]....
        /*0208*/ 	.word	0x000009e0
        /*020c*/ 	.word	0x000000ff
        /*0210*/ 	.word	0x00000078
        /*0214*/ 	.short	0x0100
        /*0216*/ 	.byte	0x05
	.zero		1


	//   ....[17]....
        /*0218*/ 	.word	0x000009f0
        /*021c*/ 	.word	0x000000ff
        /*0220*/ 	.word	0x00000088
        /*0224*/ 	.short	0x0100
        /*0226*/ 	.byte	0x05
	.zero		1


	//   ....[18]....
        /*0228*/ 	.word	0x00000b20
        /*022c*/ 	.word	0x000000ff
        /*0230*/ 	.word	0x00000090
        /*0234*/ 	.short	0x0100
        /*0236*/ 	.byte	0x07
	.zero		1


	//   ....[19]....
        /*0238*/ 	.word	0x00000b30
        /*023c*/ 	.word	0x000000ff
        /*0240*/ 	.word	0x000000b0
        /*0244*/ 	.short	0x0100
        /*0246*/ 	.byte	0x07
	.zero		1


	//   ....[20]....
        /*0248*/ 	.word	0x00000b40
        /*024c*/ 	.word	0x000000ff
        /*0250*/ 	.word	0x00000098
        /*0254*/ 	.short	0x0100
        /*0256*/ 	.byte	0x07
	.zero		1


	//   ....[21]....
        /*0258*/ 	.word	0x00000b50
        /*025c*/ 	.word	0x000000ff
        /*0260*/ 	.word	0x000000b8
        /*0264*/ 	.short	0x0100
        /*0266*/ 	.byte	0x07
	.zero		1


	//   ....[22]....
        /*0268*/ 	.word	0x00000b60
        /*026c*/ 	.word	0x000000ff
        /*0270*/ 	.word	0x000000a0
        /*0274*/ 	.short	0x0100
        /*0276*/ 	.byte	0x07
	.zero		1


	//   ....[23]....
        /*0278*/ 	.word	0x00000b70
        /*027c*/ 	.word	0x000000ff
        /*0280*/ 	.word	0x000000c0
        /*0284*/ 	.short	0x0100
        /*0286*/ 	.byte	0x07
	.zero		1


	//   ....[24]....
        /*0288*/ 	.word	0x00000b80
        /*028c*/ 	.word	0x000000ff
        /*0290*/ 	.word	0x000000a8
        /*0294*/ 	.short	0x0100
        /*0296*/ 	.byte	0x07
	.zero		1


	//   ....[25]....
        /*0298*/ 	.word	0x00000b90
        /*029c*/ 	.word	0x000000ff
        /*02a0*/ 	.word	0x000000c8
        /*02a4*/ 	.short	0x0100
        /*02a6*/ 	.byte	0x07
	.zero		1


	//   ....[26]....
        /*02a8*/ 	.word	0x00000c80
        /*02ac*/ 	.word	0x000000ff
        /*02b0*/ 	.word	0x000000d0
        /*02b4*/ 	.short	0x0100
        /*02b6*/ 	.byte	0x05
	.zero		1


	//   ....[27]....
        /*02b8*/ 	.word	0x00000c90
        /*02bc*/ 	.word	0x000000ff
        /*02c0*/ 	.word	0x000000e0
        /*02c4*/ 	.short	0x0100
        /*02c6*/ 	.byte	0x05
	.zero		1


	//   ....[28]....
        /*02c8*/ 	.word	0x00000ca0
        /*02cc*/ 	.word	0x000000ff
        /*02d0*/ 	.word	0x000000d8
        /*02d4*/ 	.short	0x0100
        /*02d6*/ 	.byte	0x05
	.zero		1


	//   ....[29]....
        /*02d8*/ 	.word	0x00000cb0
        /*02dc*/ 	.word	0x000000ff
        /*02e0*/ 	.word	0x000000e8
        /*02e4*/ 	.short	0x0100
        /*02e6*/ 	.byte	0x05
	.zero		1


	//   ....[30]....
        /*02e8*/ 	.word	0x00001580
        /*02ec*/ 	.word	0x00000002
        /*02f0*/ 	.word	0x000000e0
        /*02f4*/ 	.short	0x010a
        /*02f6*/ 	.byte	0xff
	.zero		1


	//   ....[31]....
        /*02f8*/ 	.word	0x000015b0
        /*02fc*/ 	.word	0x00000002
        /*0300*/ 	.word	0x000000d0
        /*0304*/ 	.short	0x0101
        /*0306*/ 	.byte	0xff
	.zero		1


	//   ....[32]....
        /*0308*/ 	.word	0x00001680
        /*030c*/ 	.word	0x000000ff
        /*0310*/ 	.word	0x00000010
        /*0314*/ 	.short	0x010a
        /*0316*/ 	.byte	0x08
	.zero		1


	//   ....[33]....
        /*0318*/ 	.word	0x00001720
        /*031c*/ 	.word	0x000000ff
        /*0320*/ 	.word	0x00000010
        /*0324*/ 	.short	0x010a
        /*0326*/ 	.byte	0x21
	.zero		1


	//   ....[34]....
        /*0328*/ 	.word	0x00001870
        /*032c*/ 	.word	0x000000ff
        /*0330*/ 	.word	0x00000010
        /*0334*/ 	.short	0x010a
        /*0336*/ 	.byte	0x08
	.zero		1


	//   ....[35]....
        /*0338*/ 	.word	0x00001a40
        /*033c*/ 	.word	0x000000ff
        /*0340*/ 	.word	0x00000068
        /*0344*/ 	.short	0x0101
        /*0346*/ 	.byte	0x04
	.zero		1


	//   ....[36]....
        /*0348*/ 	.word	0x00001a60
        /*034c*/ 	.word	0x000000ff
        /*0350*/ 	.word	0x00000010
        /*0354*/ 	.short	0x010a
        /*0356*/ 	.byte	0x08
	.zero		1


	//   ....[37]....
        /*0358*/ 	.word	0x00001ae0
        /*035c*/ 	.word	0x000000ff
        /*0360*/ 	.word	0x00000010
        /*0364*/ 	.short	0x010a
        /*0366*/ 	.byte	0x21
	.zero		1


	//   ....[38]....
        /*0368*/ 	.word	0x00001c30
        /*036c*/ 	.word	0x000000ff
        /*0370*/ 	.word	0x00000010
        /*0374*/ 	.short	0x010a
        /*0376*/ 	.byte	0x08
	.zero		1


	//   ....[39]....
        /*0378*/ 	.word	0x00001e10
        /*037c*/ 	.word	0x00000002
        /*0380*/ 	.word	0x00000070
        /*0384*/ 	.short	0x010a
        /*0386*/ 	.byte	0xff
	.zero		1


	//   ....[40]....
        /*0388*/ 	.word	0x00001ed0
        /*038c*/ 	.word	0x00000002
        /*0390*/ 	.word	0x00000000
        /*0394*/ 	.short	0x0101
        /*0396*/ 	.byte	0xff
	.zero		1


	//   ....[41]....
        /*0398*/ 	.word	0x00002430
        /*039c*/ 	.word	0x000000ff
        /*03a0*/ 	.word	0x00000000
        /*03a4*/ 	.short	0x010a
        /*03a6*/ 	.byte	0x04
	.zero		1


	//   ....[42]....
        /*03a8*/ 	.word	0x000024d0
        /*03ac*/ 	.word	0x00000000
        /*03b0*/ 	.word	0x00000000
        /*03b4*/ 	.short	0x010a
        /*03b6*/ 	.byte	0xff
	.zero		1


	//   ....[43]....
        /*03b8*/ 	.word	0x000025f0
        /*03bc*/ 	.word	0x00000000
        /*03c0*/ 	.word	0x000000d0
        /*03c4*/ 	.short	0x010a
        /*03c6*/ 	.byte	0xff
	.zero		1


	//   ....[44]....
        /*03c8*/ 	.word	0x00002660
        /*03cc*/ 	.word	0x00000000
        /*03d0*/ 	.word	0x00000000
        /*03d4*/ 	.short	0x0101
        /*03d6*/ 	.byte	0xff
	.zero		1


	//   ....[45]....
        /*03d8*/ 	.word	0x00002680
        /*03dc*/ 	.word	0x000000ff
        /*03e0*/ 	.word	0x00000080
        /*03e4*/ 	.short	0x010a
        /*03e6*/ 	.byte	0x05
	.zero		1


	//   ....[46]....
        /*03e8*/ 	.word	0x000027a0
        /*03ec*/ 	.word	0x00000000
        /*03f0*/ 	.word	0x00000070
        /*03f4*/ 	.short	0x010a
        /*03f6*/ 	.byte	0xff
	.zero		1


	//   ....[47]....
        /*03f8*/ 	.word	0x000028a0
        /*03fc*/ 	.word	0x00000000
        /*0400*/ 	.word	0x00000000
        /*0404*/ 	.short	0x0101
        /*0406*/ 	.byte	0xff
	.zero		1


	//   ....[48]....
        /*0408*/ 	.word	0x00002930
        /*040c*/ 	.word	0x000000ff
        /*0410*/ 	.word	0x00000080
        /*0414*/ 	.short	0x0106
        /*0416*/ 	.byte	0x05
	.zero		1


	//   ....[49]....
        /*0418*/ 	.word	0x00002950
        /*041c*/ 	.word	0x000000ff
        /*0420*/ 	.word	0x00000080
        /*0424*/ 	.short	0x010a
        /*0426*/ 	.byte	0x05
	.zero		1


	//   ....[50]....
        /*0428*/ 	.word	0x000029e0
        /*042c*/ 	.word	0x000000ff
        /*0430*/ 	.word	0x00000080
        /*0434*/ 	.short	0x0106
        /*0436*/ 	.byte	0x04
	.zero		1


	//   ....[51]....
        /*0438*/ 	.word	0x00002a20
        /*043c*/ 	.word	0x00000000
        /*0440*/ 	.word	0x00000080
        /*0444*/ 	.short	0x010a
        /*0446*/ 	.byte	0xff
	.zero		1


	//   ....[52]....
        /*0448*/ 	.word	0x00002fe0
        /*044c*/ 	.word	0x00000000
        /*0450*/ 	.word	0x00000070
        /*0454*/ 	.short	0x010a
        /*0456*/ 	.byte	0xff
	.zero		1


	//   ....[53]....
        /*0458*/ 	.word	0x000030f0
        /*045c*/ 	.word	0x00000003
        /*0460*/ 	.word	0x00000000
        /*0464*/ 	.short	0x0101
        /*0466*/ 	.byte	0xff
	.zero		1


	//   ....[54]....
        /*0468*/ 	.word	0x00003100
        /*046c*/ 	.word	0x000000ff
        /*0470*/ 	.word	0x00000000
        /*0474*/ 	.short	0x010a
        /*0476*/ 	.byte	0x07
	.zero		1


	//   ....[55]....
        /*0478*/ 	.word	0x00003180
        /*047c*/ 	.word	0x000000ff
        /*0480*/ 	.word	0x000000b0
        /*0484*/ 	.short	0x010a
        /*0486*/ 	.byte	0x06
	.zero		1


	//   ....[56]....
        /*0488*/ 	.word	0x00003250
        /*048c*/ 	.word	0x000000ff
        /*0490*/ 	.word	0x00000000
        /*0494*/ 	.short	0x010a
        /*0496*/ 	.byte	0x0b
	.zero		1


	//   ....[57]....
        /*0498*/ 	.word	0x00003380
        /*049c*/ 	.word	0x000000ff
        /*04a0*/ 	.word	0x00000000
        /*04a4*/ 	.short	0x010a
        /*04a6*/ 	.byte	0x22
	.zero		1


	//   ....[58]....
        /*04a8*/ 	.word	0x00003760
        /*04ac*/ 	.word	0x000000ff
        /*04b0*/ 	.word	0x00000000
        /*04b4*/ 	.short	0x010a
        /*04b6*/ 	.byte	0x06
	.zero		1


	//   ....[59]....
        /*04b8*/ 	.word	0x000037f0
        /*04bc*/ 	.word	0x000000ff
        /*04c0*/ 	.word	0x00000000
        /*04c4*/ 	.short	0x010a
        /*04c6*/ 	.byte	0x06
	.zero		1


	//   ....[60]....
        /*04c8*/ 	.word	0x00003880
        /*04cc*/ 	.word	0x000000ff
        /*04d0*/ 	.word	0x00000000
        /*04d4*/ 	.short	0x010a
        /*04d6*/ 	.byte	0x06
	.zero		1


	//   ....[61]....
        /*04d8*/ 	.word	0x00003910
        /*04dc*/ 	.word	0x000000ff
        /*04e0*/ 	.word	0x00000000
        /*04e4*/ 	.short	0x010a
        /*04e6*/ 	.byte	0x07
	.zero		1


	//   ....[62]....
        /*04e8*/ 	.word	0x00003d90
        /*04ec*/ 	.word	0x00000000
        /*04f0*/ 	.word	0x00000070
        /*04f4*/ 	.short	0x010a
        /*04f6*/ 	.byte	0xff
	.zero		1


	//   ....[63]....
        /*04f8*/ 	.word	0x00003e50
        /*04fc*/ 	.word	0x00000000
        /*0500*/ 	.word	0x00000000
        /*0504*/ 	.short	0x0101
        /*0506*/ 	.byte	0xff
	.zero		1


	//   ....[64]....
        /*0508*/ 	.word	0x00004170
        /*050c*/ 	.word	0x000000ff
        /*0510*/ 	.word	0x00000068
        /*0514*/ 	.short	0x010a
        /*0516*/ 	.byte	0x07
	.zero		1


	//   ....[65]....
        /*0518*/ 	.word	0x00004360
        /*051c*/ 	.word	0x000000ff
        /*0520*/ 	.word	0x00000040
        /*0524*/ 	.short	0x010a
        /*0526*/ 	.byte	0x07
	.zero		1


	//   ....[66]....
        /*0528*/ 	.word	0x000044d0
        /*052c*/ 	.word	0x000000ff
        /*0530*/ 	.word	0x00000020
        /*0534*/ 	.short	0x010b
        /*0536*/ 	.byte	0x07
	.zero		1


	//   ....[67]....
        /*0538*/ 	.word	0x000044e0
        /*053c*/ 	.word	0x000000ff
        /*0540*/ 	.word	0x00000000
        /*0544*/ 	.short	0x0101
        /*0546*/ 	.byte	0x08
	.zero		1


	//   ....[68]....
        /*0548*/ 	.word	0x000044f0
        /*054c*/ 	.word	0x000000ff
        /*0550*/ 	.word	0x00000048
        /*0554*/ 	.short	0x010a
        /*0556*/ 	.byte	0x07
	.zero		1


	//   ....[69]....
        /*0558*/ 	.word	0x00004640
        /*055c*/ 	.word	0x000000ff
        /*0560*/ 	.word	0x00000028
        /*0564*/ 	.short	0x010b
        /*0566*/ 	.byte	0x07
	.zero		1


	//   ....[70]....
        /*0568*/ 	.word	0x00004650
        /*056c*/ 	.word	0x000000ff
        /*0570*/ 	.word	0x00000000
        /*0574*/ 	.short	0x0101
        /*0576*/ 	.byte	0x08
	.zero		1


	//   ....[71]....
        /*0578*/ 	.word	0x00004660
        /*057c*/ 	.word	0x000000ff
        /*0580*/ 	.word	0x00000050
        /*0584*/ 	.short	0x010a
        /*0586*/ 	.byte	0x07
	.zero		1


	//   ....[72]....
        /*0588*/ 	.word	0x000047e0
        /*058c*/ 	.word	0x000000ff
        /*0590*/ 	.word	0x00000030
        /*0594*/ 	.short	0x010b
        /*0596*/ 	.byte	0x07
	.zero		1


	//   ....[73]....
        /*0598*/ 	.word	0x00004820
        /*059c*/ 	.word	0x000000ff
        /*05a0*/ 	.word	0x00000000
        /*05a4*/ 	.short	0x0101
        /*05a6*/ 	.byte	0x08
	.zero		1


	//   ....[74]....
        /*05a8*/ 	.word	0x00004860
        /*05ac*/ 	.word	0x000000ff
        /*05b0*/ 	.word	0x00000058
        /*05b4*/ 	.short	0x010a
        /*05b6*/ 	.byte	0x07
	.zero		1


	//   ....[75]....
        /*05b8*/ 	.word	0x00004aa0
        /*05bc*/ 	.word	0x000000ff
        /*05c0*/ 	.word	0x00000038
        /*05c4*/ 	.short	0x010b
        /*05c6*/ 	.byte	0x07
	.zero		1


	//   ....[76]....
        /*05c8*/ 	.word	0x00004ac0
        /*05cc*/ 	.word	0x000000ff
        /*05d0*/ 	.word	0x00000000
        /*05d4*/ 	.short	0x0101
        /*05d6*/ 	.byte	0x0d
	.zero		1


	//   ....[77]....
        /*05d8*/ 	.word	0x00004af0
        /*05dc*/ 	.word	0x000000ff
        /*05e0*/ 	.word	0x00000040
        /*05e4*/ 	.short	0x010a
        /*05e6*/ 	.byte	0x07
	.zero		1


	//   ....[78]....
        /*05e8*/ 	.word	0x00004b10
        /*05ec*/ 	.word	0x000000ff
        /*05f0*/ 	.word	0x00000048
        /*05f4*/ 	.short	0x010a
        /*05f6*/ 	.byte	0x07
	.zero		1


	//   ....[79]....
        /*05f8*/ 	.word	0x00004b30
        /*05fc*/ 	.word	0x000000ff
        /*0600*/ 	.word	0x00000050
        /*0604*/ 	.short	0x010a
        /*0606*/ 	.byte	0x07
	.zero		1


	//   ....[80]....
        /*0608*/ 	.word	0x00004b70
        /*060c*/ 	.word	0x00000000
        /*0610*/ 	.word	0x00000058
        /*0614*/ 	.short	0x010a
        /*0616*/ 	.byte	0xff
	.zero		1


	//   ....[81]....
        /*0618*/ 	.word	0x00004ed0
        /*061c*/ 	.word	0x00000000
        /*0620*/ 	.word	0x00000070
        /*0624*/ 	.short	0x010a
        /*0626*/ 	.byte	0xff
	.zero		1


	//   ....[82]....
        /*0628*/ 	.word	0x00004fe0
        /*062c*/ 	.word	0x00000000
        /*0630*/ 	.word	0x00000000
        /*0634*/ 	.short	0x0101
        /*0636*/ 	.byte	0xff
	.zero		1


	//   ....[83]....
        /*0638*/ 	.word	0x00005a60
        /*063c*/ 	.word	0x000000ff
        /*0640*/ 	.word	0x00000020
        /*0644*/ 	.short	0x010a
        /*0646*/ 	.byte	0x30
	.zero		1


	//   ....[84]....
        /*0648*/ 	.word	0x00005aa0
        /*064c*/ 	.word	0x00000040
        /*0650*/ 	.word	0x00000090
        /*0654*/ 	.short	0x010a
        /*0656*/ 	.byte	0xff
	.zero		1


	//   ....[85]....
        /*0658*/ 	.word	0x00005c10
        /*065c*/ 	.word	0x000000ff
        /*0660*/ 	.word	0x00000020
        /*0664*/ 	.short	0x010a
        /*0666*/ 	.byte	0x30
	.zero		1


	//   ....[86]....
        /*0668*/ 	.word	0x00005d10
        /*066c*/ 	.word	0x00000040
        /*0670*/ 	.word	0x00000090
        /*0674*/ 	.short	0x010a
        /*0676*/ 	.byte	0xff
	.zero		1


	//   ....[87]....
        /*0678*/ 	.word	0x00006810
        /*067c*/ 	.word	0x00000000
        /*0680*/ 	.word	0x00000000
        /*0684*/ 	.short	0x0101
        /*0686*/ 	.byte	0xff
	.zero		1


	//   ....[88]....
        /*0688*/ 	.word	0x00006820
        /*068c*/ 	.word	0x00000002
        /*0690*/ 	.word	0x00000020
        /*0694*/ 	.short	0x010a
        /*0696*/ 	.byte	0xff
	.zero		1


	//   ....[89]....
        /*0698*/ 	.word	0x000068f0
        /*069c*/ 	.word	0x00000002
        /*06a0*/ 	.word	0x00000020
        /*06a4*/ 	.short	0x010a
        /*06a6*/ 	.byte	0xff
	.zero		1


	//   ....[90]....
        /*06a8*/ 	.word	0x00007470
        /*06ac*/ 	.word	0x0000004a
        /*06b0*/ 	.word	0x00000000
        /*06b4*/ 	.short	0x0101
        /*06b6*/ 	.byte	0xff
	.zero		1


	//   ....[91]....
        /*06b8*/ 	.word	0x00007490
        /*06bc*/ 	.word	0x00000000
        /*06c0*/ 	.word	0x00000020
        /*06c4*/ 	.short	0x010a
        /*06c6*/ 	.byte	0xff
	.zero		1


	//   ....[92]....
        /*06c8*/ 	.word	0x00007550
        /*06cc*/ 	.word	0x00000000
        /*06d0*/ 	.word	0x00000020
        /*06d4*/ 	.short	0x010a
        /*06d6*/ 	.byte	0xff
	.zero		1


	//   ....[93]....
        /*06d8*/ 	.word	0x000080d0
        /*06dc*/ 	.word	0x0000004a
        /*06e0*/ 	.word	0x00000000
        /*06e4*/ 	.short	0x0101
        /*06e6*/ 	.byte	0xff
	.zero		1


	//   ....[94]....
        /*06e8*/ 	.word	0x000080f0
        /*06ec*/ 	.word	0x00000002
        /*06f0*/ 	.word	0x00000020
        /*06f4*/ 	.short	0x010a
        /*06f6*/ 	.byte	0xff
	.zero		1


	//   ....[95]....
        /*06f8*/ 	.word	0x000081b0
        /*06fc*/ 	.word	0x00000002
        /*0700*/ 	.word	0x00000020
        /*0704*/ 	.short	0x010a
        /*0706*/ 	.byte	0xff
	.zero		1


	//   ....[96]....
        /*0708*/ 	.word	0x00008510
        /*070c*/ 	.word	0x000000ff
        /*0710*/ 	.word	0x00000000
        /*0714*/ 	.short	0x0101
        /*0716*/ 	.byte	0x05
	.zero		1


	//   ....[97]....
        /*0718*/ 	.word	0x00008d90
        /*071c*/ 	.word	0x00000000
        /*0720*/ 	.word	0x00000000
        /*0724*/ 	.short	0x0101
        /*0726*/ 	.byte	0xff
	.zero		1


	//   ....[98]....
        /*0728*/ 	.word	0x00009000
        /*072c*/ 	.word	0x000000ff
        /*0730*/ 	.word	0x00000000
        /*0734*/ 	.short	0x0101
        /*0736*/ 	.byte	0x04
	.zero		1


	//   ....[99]....
        /*0738*/ 	.word	0x00009020
        /*073c*/ 	.word	0x00000002
        /*0740*/ 	.word	0x000000e0
        /*0744*/ 	.short	0x010a
        /*0746*/ 	.byte	0xff
	.zero		1


	//   ....[100]....
        /*0748*/ 	.word	0x00009080
        /*074c*/ 	.word	0x00000002
        /*0750*/ 	.word	0x00000010
        /*0754*/ 	.short	0x010a
        /*0756*/ 	.byte	0xff
	.zero		1


	//   ....[101]....
        /*0758*/ 	.word	0x000090e0
        /*075c*/ 	.word	0x00000002
        /*0760*/ 	.word	0x00000010
        /*0764*/ 	.short	0x010a
        /*0766*/ 	.byte	0xff
	.zero		1


	//   ....[102]....
        /*0768*/ 	.word	0x00009130
        /*076c*/ 	.word	0x00000002
        /*0770*/ 	.word	0x00000070
        /*0774*/ 	.short	0x010a
        /*0776*/ 	.byte	0xff
	.zero		1


	//   ....[103]....
        /*0778*/ 	.word	0x00009190
        /*077c*/ 	.word	0x00000000
        /*0780*/ 	.word	0x00000000
        /*0784*/ 	.short	0x010a
        /*0786*/ 	.byte	0xff
	.zero		1


	//   ....[104]....
        /*0788*/ 	.word	0x000091e0
        /*078c*/ 	.word	0x00000000
        /*0790*/ 	.word	0x000000d0
        /*0794*/ 	.short	0x010a
        /*0796*/ 	.byte	0xff
	.zero		1


	//   ....[105]....
        /*0798*/ 	.word	0x00009240
        /*079c*/ 	.word	0x00000000
        /*07a0*/ 	.word	0x00000080
        /*07a4*/ 	.short	0x010a
        /*07a6*/ 	.byte	0xff
	.zero		1


	//   ....[106]....
        /*07a8*/ 	.word	0x00009290
        /*07ac*/ 	.word	0x00000000
        /*07b0*/ 	.word	0x00000070
        /*07b4*/ 	.short	0x010a
        /*07b6*/ 	.byte	0xff
	.zero		1


	//   ....[107]....
        /*07b8*/ 	.word	0x000092f0
        /*07bc*/ 	.word	0x00000000
        /*07c0*/ 	.word	0x00000080
        /*07c4*/ 	.short	0x010a
        /*07c6*/ 	.byte	0xff
	.zero		1


	//   ....[108]....
        /*07c8*/ 	.word	0x00009340
        /*07cc*/ 	.word	0x00000000
        /*07d0*/ 	.word	0x00000070
        /*07d4*/ 	.short	0x010a
        /*07d6*/ 	.byte	0xff
	.zero		1


	//   ....[109]....
        /*07d8*/ 	.word	0x000093a0
        /*07dc*/ 	.word	0x00000002
        /*07e0*/ 	.word	0x000000b0
        /*07e4*/ 	.short	0x010a
        /*07e6*/ 	.byte	0xff
	.zero		1


	//   ....[110]....
        /*07e8*/ 	.word	0x00009400
        /*07ec*/ 	.word	0x00000000
        /*07f0*/ 	.word	0x00000000
        /*07f4*/ 	.short	0x010a
        /*07f6*/ 	.byte	0xff
	.zero		1


	//   ....[111]....
        /*07f8*/ 	.word	0x00009460
        /*07fc*/ 	.word	0x00000000
        /*0800*/ 	.word	0x00000000
        /*0804*/ 	.short	0x010a
        /*0806*/ 	.byte	0xff
	.zero		1


	//   ....[112]....
        /*0808*/ 	.word	0x000094c0
        /*080c*/ 	.word	0x00000000
        /*0810*/ 	.word	0x00000000
        /*0814*/ 	.short	0x010a
        /*0816*/ 	.byte	0xff
	.zero		1


	//   ....[113]....
        /*0818*/ 	.word	0x00009520
        /*081c*/ 	.word	0x00000000
        /*0820*/ 	.word	0x00000000
        /*0824*/ 	.short	0x010a
        /*0826*/ 	.byte	0xff
	.zero		1


	//   ....[114]....
        /*0828*/ 	.word	0x00009580
        /*082c*/ 	.word	0x00000000
        /*0830*/ 	.word	0x00000000
        /*0834*/ 	.short	0x010a
        /*0836*/ 	.byte	0xff
	.zero		1


	//   ....[115]....
        /*0838*/ 	.word	0x000095d0
        /*083c*/ 	.word	0x00000000
        /*0840*/ 	.word	0x00000070
        /*0844*/ 	.short	0x010a
        /*0846*/ 	.byte	0xff
	.zero		1


	//   ....[116]....
        /*0848*/ 	.word	0x00009630
        /*084c*/ 	.word	0x00000000
        /*0850*/ 	.word	0x00000068
        /*0854*/ 	.short	0x010a
        /*0856*/ 	.byte	0xff
	.zero		1


	//   ....[117]....
        /*0858*/ 	.word	0x00009690
        /*085c*/ 	.word	0x00000000
        /*0860*/ 	.word	0x00000040
        /*0864*/ 	.short	0x010a
        /*0866*/ 	.byte	0xff
	.zero		1


	//   ....[118]....
        /*0868*/ 	.word	0x000096f0
        /*086c*/ 	.word	0x00000000
        /*0870*/ 	.word	0x00000048
        /*0874*/ 	.short	0x010a
        /*0876*/ 	.byte	0xff
	.zero		1


	//   ....[119]....
        /*0878*/ 	.word	0x00009750
        /*087c*/ 	.word	0x00000000
        /*0880*/ 	.word	0x00000050
        /*0884*/ 	.short	0x010a
        /*0886*/ 	.byte	0xff
	.zero		1


	//   ....[120]....
        /*0888*/ 	.word	0x000097b0
        /*088c*/ 	.word	0x00000000
        /*0890*/ 	.word	0x00000058
        /*0894*/ 	.short	0x010a
        /*0896*/ 	.byte	0xff
	.zero		1


	//   ....[121]....
        /*0898*/ 	.word	0x00009810
        /*089c*/ 	.word	0x00000000
        /*08a0*/ 	.word	0x00000040
        /*08a4*/ 	.short	0x010a
        /*08a6*/ 	.byte	0xff
	.zero		1


	//   ....[122]....
        /*08a8*/ 	.word	0x00009870
        /*08ac*/ 	.word	0x00000000
        /*08b0*/ 	.word	0x00000048
        /*08b4*/ 	.short	0x010a
        /*08b6*/ 	.byte	0xff
	.zero		1


	//   ....[123]....
        /*08b8*/ 	.word	0x000098d0
        /*08bc*/ 	.word	0x00000000
        /*08c0*/ 	.word	0x00000050
        /*08c4*/ 	.short	0x010a
        /*08c6*/ 	.byte	0xff
	.zero		1


	//   ....[124]....
        /*08c8*/ 	.word	0x00009920
        /*08cc*/ 	.word	0x00000000
        /*08d0*/ 	.word	0x00000070
        /*08d4*/ 	.short	0x010a
        /*08d6*/ 	.byte	0xff
	.zero		1


	//   ....[125]....
        /*08d8*/ 	.word	0x00009980
        /*08dc*/ 	.word	0x00000000
        /*08e0*/ 	.word	0x00000020
        /*08e4*/ 	.short	0x010a
        /*08e6*/ 	.byte	0xff
	.zero		1


	//   ....[126]....
        /*08e8*/ 	.word	0x000099d0
        /*08ec*/ 	.word	0x00000040
        /*08f0*/ 	.word	0x00000090
        /*08f4*/ 	.short	0x010a
        /*08f6*/ 	.byte	0xff
	.zero		1


	//   ....[127]....
        /*08f8*/ 	.word	0x00009a20
        /*08fc*/ 	.word	0x00000002
        /*0900*/ 	.word	0x00000020
        /*0904*/ 	.short	0x010a
        /*0906*/ 	.byte	0xff
	.zero		1


	//   ....[128]....
        /*0908*/ 	.word	0x00009a70
        /*090c*/ 	.word	0x00000000
        /*0910*/ 	.word	0x00000020
        /*0914*/ 	.short	0x010a
        /*0916*/ 	.byte	0xff
	.zero		1


	//   ....[129]....
        /*0918*/ 	.word	0x00009ac0
        /*091c*/ 	.word	0x00000002
        /*0920*/ 	.word	0x00000020
        /*0924*/ 	.short	0x010a
        /*0926*/ 	.byte	0xff
	.zero		1


	//----- nvinfo : EIATTR_NUM_MBARRIERS
	.align		4
.L_47:
        /*0928*/ 	.byte	0x03, 0x38
        /*092a*/ 	.short	0x001e


	//----- nvinfo : EIATTR_EXIT_INSTR_OFFSETS
	.align		4
        /*092c*/ 	.byte	0x04, 0x1c
        /*092e*/ 	.short	(.L_49 - .L_48)


	//   ....[0]....
.L_48:
        /*0930*/ 	.word	0x00002500


	//   ....[1]....
        /*0934*/ 	.word	0x000029f0


	//   ....[2]....
        /*0938*/ 	.word	0x00002a50


	//   ....[3]....
        /*093c*/ 	.word	0x00003b70


	//   ....[4]....
        /*0940*/ 	.word	0x00004ba0


	//   ....[5]....
        /*0944*/ 	.word	0x00004be0


	//   ....[6]....
        /*0948*/ 	.word	0x00008ef0


	//   ....[7]....
        /*094c*/ 	.word	0x00008f70


	//   ....[8]....
        /*0950*/ 	.word	0x00008fa0


	//   ....[9]....
        /*0954*/ 	.word	0x00009010


	//----- nvinfo : EIATTR_MAX_THREADS
	.align		4
.L_49:
        /*0958*/ 	.byte	0x04, 0x05
        /*095a*/ 	.short	(.L_51 - .L_50)
.L_50:
        /*095c*/ 	.word	0x00000100
        /*0960*/ 	.word	0x00000001
        /*0964*/ 	.word	0x00000001


	//----- nvinfo : EIATTR_CRS_STACK_SIZE
	.align		4
.L_51:
        /*0968*/ 	.byte	0x04, 0x1e
        /*096a*/ 	.short	(.L_53 - .L_52)
.L_52:
        /*096c*/ 	.word	0x00000000


	//----- nvinfo : EIATTR_CBANK_PARAM_SIZE
	.align		4
.L_53:
        /*0970*/ 	.byte	0x03, 0x19
        /*0972*/ 	.short	0x0800


	//----- nvinfo : EIATTR_PARAM_CBANK
	.align		4
        /*0974*/ 	.byte	0x04, 0x0a
        /*0976*/ 	.short	(.L_55 - .L_54)
	.align		4
.L_54:
        /*0978*/ 	.word	index@(.nv.constant0._ZN7cutlass13device_kernelINS_4gemm6kernel13GemmUniversalIN4cute5tupleIJiiiiEEENS1_10collective13CollectiveMmaINS1_35MainloopSm100TmaUmmaWarpSpecializedILi2ELi2ELi4ENS5_IJNS4_1CILi1EEESB_SB_EEEEENS5_IJNSA_ILi64EEENSA_ILi256EEENSA_ILi128EEEEEENS_6half_tENS5_IJlSB_lEEESI_SJ_NS4_8TiledMMAINS4_8MMA_AtomIJNS4_20SM100_MMA_F16BF16_SSISI_SI_fLi64ELi256ELNS4_4UMMA5MajorE0ELSO_0ELNSN_7ScaleInE0ELSP_0EEEEEENS4_6LayoutISC_NS5_IJNSA_ILi0EEEST_ST_EEEEENS5_IJNS4_10UnderscoreESW_SW_EEEEENS4_13SM90_TMA_LOADENS4_14ComposedLayoutINS4_7SwizzleILi3ELi4ELi3EEENS4_18smem_ptr_flag_bitsILi16EEENSS_INS5_IJNSA_ILi8EEESE_EEENS5_IJSE_SB_EEEEEEEvNS4_8identityESZ_S19_vS1A_EENS_8epilogue10collective18CollectiveEpilogueINS1C_23Sm100TmaWarpSpecializedILi4ELi2ELi32ELb1ELb0EEEJSH_NS5_IJNSS_ISE_SB_EES1H_EEESI_SJ_SI_SJ_NS1C_6fusion15FusionCallbacksIS1G_NS1J_17LinearCombinationISI_fSI_fLNS_15FloatRoundStyleE2EEESH_S1I_JEEENS4_5SM1004TMEM4LOAD26SM100_TMEM_LOAD_16dp256b8xESZ_S19_NS4_17SM75_U32x4_LDSM_NENS4_14SM90_TMA_STOREES19_NS4_17SM90_U32x4_STSM_NENS4_39AutoVectorizingCopyWithAssumedAlignmentILi128EEEEEEvvEEEEvNT_6ParamsE)
        /*097c*/ 	.short	0x0380
        /*097e*/ 	.short	0x0800


	//----- nvinfo : EIATTR_SW_WAR
	.align		4
.L_55:
        /*0980*/ 	.byte	0x04, 0x36
        /*0982*/ 	.short	(.L_57 - .L_56)
.L_56:
        /*0984*/ 	.word	0x00000008
.L_57:


//--------------------- .nv.callgraph             --------------------------
	.section	.nv.callgraph,"",@"SHT_CUDA_CALLGRAPH"
	.align	4
	.sectionentsize	8
	.align		4
        /*0000*/ 	.word	0x00000000
	.align		4
        /*0004*/ 	.word	0xffffffff
	.align		4
        /*0008*/ 	.word	index@(_ZN7cutlass13device_kernelINS_4gemm6kernel13GemmUniversalIN4cute5tupleIJiiiiEEENS1_10collective13CollectiveMmaINS1_35MainloopSm100TmaUmmaWarpSpecializedILi2ELi2ELi4ENS5_IJNS4_1CILi1EEESB_SB_EEEEENS5_IJNSA_ILi64EEENSA_ILi256EEENSA_ILi128EEEEEENS_6half_tENS5_IJlSB_lEEESI_SJ_NS4_8TiledMMAINS4_8MMA_AtomIJNS4_20SM100_MMA_F16BF16_SSISI_SI_fLi64ELi256ELNS4_4UMMA5MajorE0ELSO_0ELNSN_7ScaleInE0ELSP_0EEEEEENS4_6LayoutISC_NS5_IJNSA_ILi0EEEST_ST_EEEEENS5_IJNS4_10UnderscoreESW_SW_EEEEENS4_13SM90_TMA_LOADENS4_14ComposedLayoutINS4_7SwizzleILi3ELi4ELi3EEENS4_18smem_ptr_flag_bitsILi16EEENSS_INS5_IJNSA_ILi8EEESE_EEENS5_IJSE_SB_EEEEEEEvNS4_8identityESZ_S19_vS1A_EENS_8epilogue10collective18CollectiveEpilogueINS1C_23Sm100TmaWarpSpecializedILi4ELi2ELi32ELb1ELb0EEEJSH_NS5_IJNSS_ISE_SB_EES1H_EEESI_SJ_SI_SJ_NS1C_6fusion15FusionCallbacksIS1G_NS1J_17LinearCombinationISI_fSI_fLNS_15FloatRoundStyleE2EEESH_S1I_JEEENS4_5SM1004TMEM4LOAD26SM100_TMEM_LOAD_16dp256b8xESZ_S19_NS4_17SM75_U32x4_LDSM_NENS4_14SM90_TMA_STOREES19_NS4_17SM90_U32x4_STSM_NENS4_39AutoVectorizingCopyWithAssumedAlignmentILi128EEEEEEvvEEEEvNT_6ParamsE)
	.align		4
        /*000c*/ 	.word	index@(__assertfail)
	.align		4
        /*0010*/ 	.word	0x00000000
	.align		4
        /*0014*/ 	.word	0xfffffffe
	.align		4
        /*0018*/ 	.word	0x00000000
	.align		4
        /*001c*/ 	.word	0xfffffffd
	.align		4
        /*0020*/ 	.word	0x00000000
	.align		4
        /*0024*/ 	.word	0xfffffffc


//--------------------- .nv.constant4             --------------------------
	.section	.nv.constant4,"a",@progbits
	.align	8
	.align		8
.nv.constant4:
        /*0000*/ 	.dword	__assertfail
	.align		8
        /*0008*/ 	.dword	__unnamed_1
	.align		8
        /*0010*/ 	.dword	__unnamed_2
	.align		8
        /*0018*/ 	.dword	_ZN40_INTERNAL_d4c9198a_4_k_cu_e416f093_210564cuda3std3__45__cpo5beginE
	.align		8
        /*0020*/ 	.dword	_ZN40_INTERNAL_d4c9198a_4_k_cu_e416f093_210564cuda3std3__45__cpo3endE
	.align		8
        /*0028*/ 	.dword	_ZN40_INTERNAL_d4c9198a_4_k_cu_e416f093_210564cuda3std3__45__cpo6cbeginE
	.align		8
        /*0030*/ 	.dword	_ZN40_INTERNAL_d4c9198a_4_k_cu_e416f093_210564cuda3std3__45__cpo4cendE
	.align		8
        /*0038*/ 	.dword	_ZN40_INTERNAL_d4c9198a_4_k_cu_e416f093_210564cuda3std3__442_GLOBAL__N__d4c9198a_4_k_cu_e416f093_210566ignoreE
	.align		8
        /*0040*/ 	.dword	_ZN40_INTERNAL_d4c9198a_4_k_cu_e416f093_210564cuda3std3__419piecewise_constructE
	.align		8
        /*0048*/ 	.dword	_ZN40_INTERNAL_d4c9198a_4_k_cu_e416f093_210564cuda3std3__48in_placeE
	.align		8
        /*0050*/ 	.dword	_ZN40_INTERNAL_d4c9198a_4_k_cu_e416f093_210564cuda3std6ranges3__45__cpo4swapE
	.align		8
        /*0058*/ 	.dword	_ZN40_INTERNAL_d4c9198a_4_k_cu_e416f093_210564cuda3std6ranges3__45__cpo9iter_moveE
	.align		8
        /*0060*/ 	.dword	_ZN40_INTERNAL_d4c9198a_4_k_cu_e416f093_210564cute7productE
	.align		8
        /*0068*/ 	.dword	_ZN40_INTERNAL_d4c9198a_4_k_cu_e416f093_210564cute1_E
	.align		8
        /*0070*/ 	.dword	$str$25
	.align		8
        /*0078*/ 	.dword	$str$26
	.align		8
        /*0080*/ 	.dword	$str$27
	.align		8
        /*0088*/ 	.dword	$str$28


//--------------------- .text._ZN7cutlass13device_kernelINS_4gemm6kernel13GemmUniversalIN4cute5tupleIJiiiiEEENS1_10collective13CollectiveMmaINS1_35MainloopSm100TmaUmmaWarpSpecializedILi2ELi2ELi4ENS5_IJNS4_1CILi1EEESB_SB_EEEEENS5_IJNSA_ILi64EEENSA_ILi256EEENSA_ILi128EEEEEENS_6half_tENS5_IJlSB_lEEESI_SJ_NS4_8TiledMMAINS4_8MMA_AtomIJNS4_20SM100_MMA_F16BF16_SSISI_SI_fLi64ELi256ELNS4_4UMMA5MajorE0ELSO_0ELNSN_7ScaleInE0ELSP_0EEEEEENS4_6LayoutISC_NS5_IJNSA_ILi0EEEST_ST_EEEEENS5_IJNS4_10UnderscoreESW_SW_EEEEENS4_13SM90_TMA_LOADENS4_14ComposedLayoutINS4_7SwizzleILi3ELi4ELi3EEENS4_18smem_ptr_flag_bitsILi16EEENSS_INS5_IJNSA_ILi8EEESE_EEENS5_IJSE_SB_EEEEEEEvNS4_8identityESZ_S19_vS1A_EENS_8epilogue10collective18CollectiveEpilogueINS1C_23Sm100TmaWarpSpecializedILi4ELi2ELi32ELb1ELb0EEEJSH_NS5_IJNSS_ISE_SB_EES1H_EEESI_SJ_SI_SJ_NS1C_6fusion15FusionCallbacksIS1G_NS1J_17LinearCombinationISI_fSI_fLNS_15FloatRoundStyleE2EEESH_S1I_JEEENS4_5SM1004TMEM4LOAD26SM100_TMEM_LOAD_16dp256b8xESZ_S19_NS4_17SM75_U32x4_LDSM_NENS4_14SM90_TMA_STOREES19_NS4_17SM90_U32x4_STSM_NENS4_39AutoVectorizingCopyWithAssumedAlignmentILi128EEEEEEvvEEEEvNT_6ParamsE --------------------------
	.section	.text._ZN7cutlass13device_kernelINS_4gemm6kernel13GemmUniversalIN4cute5tupleIJiiiiEEENS1_10collective13CollectiveMmaINS1_35MainloopSm100TmaUmmaWarpSpecializedILi2ELi2ELi4ENS5_IJNS4_1CILi1EEESB_SB_EEEEENS5_IJNSA_ILi64EEENSA_ILi256EEENSA_ILi128EEEEEENS_6half_tENS5_IJlSB_lEEESI_SJ_NS4_8TiledMMAINS4_8MMA_AtomIJNS4_20SM100_MMA_F16BF16_SSISI_SI_fLi64ELi256ELNS4_4UMMA5MajorE0ELSO_0ELNSN_7ScaleInE0ELSP_0EEEEEENS4_6LayoutISC_NS5_IJNSA_ILi0EEEST_ST_EEEEENS5_IJNS4_10UnderscoreESW_SW_EEEEENS4_13SM90_TMA_LOADENS4_14ComposedLayoutINS4_7SwizzleILi3ELi4ELi3EEENS4_18smem_ptr_flag_bitsILi16EEENSS_INS5_IJNSA_ILi8EEESE_EEENS5_IJSE_SB_EEEEEEEvNS4_8identityESZ_S19_vS1A_EENS_8epilogue10collective18CollectiveEpilogueINS1C_23Sm100TmaWarpSpecializedILi4ELi2ELi32ELb1ELb0EEEJSH_NS5_IJNSS_ISE_SB_EES1H_EEESI_SJ_SI_SJ_NS1C_6fusion15FusionCallbacksIS1G_NS1J_17LinearCombinationISI_fSI_fLNS_15FloatRoundStyleE2EEESH_S1I_JEEENS4_5SM1004TMEM4LOAD26SM100_TMEM_LOAD_16dp256b8xESZ_S19_NS4_17SM75_U32x4_LDSM_NENS4_14SM90_TMA_STOREES19_NS4_17SM90_U32x4_STSM_NENS4_39AutoVectorizingCopyWithAssumedAlignmentILi128EEEEEEvvEEEEvNT_6ParamsE,"ax",@progbits
	.align	128
.text._ZN7cutlass13device_kernelINS_4gemm6kernel13GemmUniversalIN4cute5tupleIJiiiiEEENS1_10collective13CollectiveMmaINS1_35MainloopSm100TmaUmmaWarpSpecializedILi2ELi2ELi4ENS5_IJNS4_1CILi1EEESB_SB_EEEEENS5_IJNSA_ILi64EEENSA_ILi256EEENSA_ILi128EEEEEENS_6half_tENS5_IJlSB_lEEESI_SJ_NS4_8TiledMMAINS4_8MMA_AtomIJNS4_20SM100_MMA_F16BF16_SSISI_SI_fLi64ELi256ELNS4_4UMMA5MajorE0ELSO_0ELNSN_7ScaleInE0ELSP_0EEEEEENS4_6LayoutISC_NS5_IJNSA_ILi0EEEST_ST_EEEEENS5_IJNS4_10UnderscoreESW_SW_EEEEENS4_13SM90_TMA_LOADENS4_14ComposedLayoutINS4_7SwizzleILi3ELi4ELi3EEENS4_18smem_ptr_flag_bitsILi16EEENSS_INS5_IJNSA_ILi8EEESE_EEENS5_IJSE_SB_EEEEEEEvNS4_8identityESZ_S19_vS1A_EENS_8epilogue10collective18CollectiveEpilogueINS1C_23Sm100TmaWarpSpecializedILi4ELi2ELi32ELb1ELb0EEEJSH_NS5_IJNSS_ISE_SB_EES1H_EEESI_SJ_SI_SJ_NS1C_6fusion15FusionCallbacksIS1G_NS1J_17LinearCombinationISI_fSI_fLNS_15FloatRoundStyleE2EEESH_S1I_JEEENS4_5SM1004TMEM4LOAD26SM100_TMEM_LOAD_16dp256b8xESZ_S19_NS4_17SM75_U32x4_LDSM_NENS4_14SM90_TMA_STOREES19_NS4_17SM90_U32x4_STSM_NENS4_39AutoVectorizingCopyWithAssumedAlignmentILi128EEEEEEvvEEEEvNT_6ParamsE:
        .type           _ZN7cutlass13device_kernelINS_4gemm6kernel13GemmUniversalIN4cute5tupleIJiiiiEEENS1_10collective13CollectiveMmaINS1_35MainloopSm100TmaUmmaWarpSpecializedILi2ELi2ELi4ENS5_IJNS4_1CILi1EEESB_SB_EEEEENS5_IJNSA_ILi64EEENSA_ILi256EEENSA_ILi128EEEEEENS_6half_tENS5_IJlSB_lEEESI_SJ_NS4_8TiledMMAINS4_8MMA_AtomIJNS4_20SM100_MMA_F16BF16_SSISI_SI_fLi64ELi256ELNS4_4UMMA5MajorE0ELSO_0ELNSN_7ScaleInE0ELSP_0EEEEEENS4_6LayoutISC_NS5_IJNSA_ILi0EEEST_ST_EEEEENS5_IJNS4_10UnderscoreESW_SW_EEEEENS4_13SM90_TMA_LOADENS4_14ComposedLayoutINS4_7SwizzleILi3ELi4ELi3EEENS4_18smem_ptr_flag_bitsILi16EEENSS_INS5_IJNSA_ILi8EEESE_EEENS5_IJSE_SB_EEEEEEEvNS4_8identityESZ_S19_vS1A_EENS_8epilogue10collective18CollectiveEpilogueINS1C_23Sm100TmaWarpSpecializedILi4ELi2ELi32ELb1ELb0EEEJSH_NS5_IJNSS_ISE_SB_EES1H_EEESI_SJ_SI_SJ_NS1C_6fusion15FusionCallbacksIS1G_NS1J_17LinearCombinationISI_fSI_fLNS_15FloatRoundStyleE2EEESH_S1I_JEEENS4_5SM1004TMEM4LOAD26SM100_TMEM_LOAD_16dp256b8xESZ_S19_NS4_17SM75_U32x4_LDSM_NENS4_14SM90_TMA_STOREES19_NS4_17SM90_U32x4_STSM_NENS4_39AutoVectorizingCopyWithAssumedAlignmentILi128EEEEEEvvEEEEvNT_6ParamsE,@function
        .size           _ZN7cutlass13device_kernelINS_4gemm6kernel13GemmUniversalIN4cute5tupleIJiiiiEEENS1_10collective13CollectiveMmaINS1_35MainloopSm100TmaUmmaWarpSpecializedILi2ELi2ELi4ENS5_IJNS4_1CILi1EEESB_SB_EEEEENS5_IJNSA_ILi64EEENSA_ILi256EEENSA_ILi128EEEEEENS_6half_tENS5_IJlSB_lEEESI_SJ_NS4_8TiledMMAINS4_8MMA_AtomIJNS4_20SM100_MMA_F16BF16_SSISI_SI_fLi64ELi256ELNS4_4UMMA5MajorE0ELSO_0ELNSN_7ScaleInE0ELSP_0EEEEEENS4_6LayoutISC_NS5_IJNSA_ILi0EEEST_ST_EEEEENS5_IJNS4_10UnderscoreESW_SW_EEEEENS4_13SM90_TMA_LOADENS4_14ComposedLayoutINS4_7SwizzleILi3ELi4ELi3EEENS4_18smem_ptr_flag_bitsILi16EEENSS_INS5_IJNSA_ILi8EEESE_EEENS5_IJSE_SB_EEEEEEEvNS4_8identityESZ_S19_vS1A_EENS_8epilogue10collective18CollectiveEpilogueINS1C_23Sm100TmaWarpSpecializedILi4ELi2ELi32ELb1ELb0EEEJSH_NS5_IJNSS_ISE_SB_EES1H_EEESI_SJ_SI_SJ_NS1C_6fusion15FusionCallbacksIS1G_NS1J_17LinearCombinationISI_fSI_fLNS_15FloatRoundStyleE2EEESH_S1I_JEEENS4_5SM1004TMEM4LOAD26SM100_TMEM_LOAD_16dp256b8xESZ_S19_NS4_17SM75_U32x4_LDSM_NENS4_14SM90_TMA_STOREES19_NS4_17SM90_U32x4_STSM_NENS4_39AutoVectorizingCopyWithAssumedAlignmentILi128EEEEEEvvEEEEvNT_6ParamsE,(.L_x_170 - _ZN7cutlass13device_kernelINS_4gemm6kernel13GemmUniversalIN4cute5tupleIJiiiiEEENS1_10collective13CollectiveMmaINS1_35MainloopSm100TmaUmmaWarpSpecializedILi2ELi2ELi4ENS5_IJNS4_1CILi1EEESB_SB_EEEEENS5_IJNSA_ILi64EEENSA_ILi256EEENSA_ILi128EEEEEENS_6half_tENS5_IJlSB_lEEESI_SJ_NS4_8TiledMMAINS4_8MMA_AtomIJNS4_20SM100_MMA_F16BF16_SSISI_SI_fLi64ELi256ELNS4_4UMMA5MajorE0ELSO_0ELNSN_7ScaleInE0ELSP_0EEEEEENS4_6LayoutISC_NS5_IJNSA_ILi0EEEST_ST_EEEEENS5_IJNS4_10UnderscoreESW_SW_EEEEENS4_13SM90_TMA_LOADENS4_14ComposedLayoutINS4_7SwizzleILi3ELi4ELi3EEENS4_18smem_ptr_flag_bitsILi16EEENSS_INS5_IJNSA_ILi8EEESE_EEENS5_IJSE_SB_EEEEEEEvNS4_8identityESZ_S19_vS1A_EENS_8epilogue10collective18CollectiveEpilogueINS1C_23Sm100TmaWarpSpecializedILi4ELi2ELi32ELb1ELb0EEEJSH_NS5_IJNSS_ISE_SB_EES1H_EEESI_SJ_SI_SJ_NS1C_6fusion15FusionCallbacksIS1G_NS1J_17LinearCombinationISI_fSI_fLNS_15FloatRoundStyleE2EEESH_S1I_JEEENS4_5SM1004TMEM4LOAD26SM100_TMEM_LOAD_16dp256b8xESZ_S19_NS4_17SM75_U32x4_LDSM_NENS4_14SM90_TMA_STOREES19_NS4_17SM90_U32x4_STSM_NENS4_39AutoVectorizingCopyWithAssumedAlignmentILi128EEEEEEvvEEEEvNT_6ParamsE)
        .other          _ZN7cutlass13device_kernelINS_4gemm6kernel13GemmUniversalIN4cute5tupleIJiiiiEEENS1_10collective13CollectiveMmaINS1_35MainloopSm100TmaUmmaWarpSpecializedILi2ELi2ELi4ENS5_IJNS4_1CILi1EEESB_SB_EEEEENS5_IJNSA_ILi64EEENSA_ILi256EEENSA_ILi128EEEEEENS_6half_tENS5_IJlSB_lEEESI_SJ_NS4_8TiledMMAINS4_8MMA_AtomIJNS4_20SM100_MMA_F16BF16_SSISI_SI_fLi64ELi256ELNS4_4UMMA5MajorE0ELSO_0ELNSN_7ScaleInE0ELSP_0EEEEEENS4_6LayoutISC_NS5_IJNSA_ILi0EEEST_ST_EEEEENS5_IJNS4_10UnderscoreESW_SW_EEEEENS4_13SM90_TMA_LOADENS4_14ComposedLayoutINS4_7SwizzleILi3ELi4ELi3EEENS4_18smem_ptr_flag_bitsILi16EEENSS_INS5_IJNSA_ILi8EEESE_EEENS5_IJSE_SB_EEEEEEEvNS4_8identityESZ_S19_vS1A_EENS_8epilogue10collective18CollectiveEpilogueINS1C_23Sm100TmaWarpSpecializedILi4ELi2ELi32ELb1ELb0EEEJSH_NS5_IJNSS_ISE_SB_EES1H_EEESI_SJ_SI_SJ_NS1C_6fusion15FusionCallbacksIS1G_NS1J_17LinearCombinationISI_fSI_fLNS_15FloatRoundStyleE2EEESH_S1I_JEEENS4_5SM1004TMEM4LOAD26SM100_TMEM_LOAD_16dp256b8xESZ_S19_NS4_17SM75_U32x4_LDSM_NENS4_14SM90_TMA_STOREES19_NS4_17SM90_U32x4_STSM_NENS4_39AutoVectorizingCopyWithAssumedAlignmentILi128EEEEEEvvEEEEvNT_6ParamsE,@"STO_CUDA_ENTRY STV_DEFAULT"
_ZN7cutlass13device_kernelINS_4gemm6kernel13GemmUniversalIN4cute5tupleIJiiiiEEENS1_10collective13CollectiveMmaINS1_35MainloopSm100TmaUmmaWarpSpecializedILi2ELi2ELi4ENS5_IJNS4_1CILi1EEESB_SB_EEEEENS5_IJNSA_ILi64EEENSA_ILi256EEENSA_ILi128EEEEEENS_6half_tENS5_IJlSB_lEEESI_SJ_NS4_8TiledMMAINS4_8MMA_AtomIJNS4_20SM100_MMA_F16BF16_SSISI_SI_fLi64ELi256ELNS4_4UMMA5MajorE0ELSO_0ELNSN_7ScaleInE0ELSP_0EEEEEENS4_6LayoutISC_NS5_IJNSA_ILi0EEEST_ST_EEEEENS5_IJNS4_10UnderscoreESW_SW_EEEEENS4_13SM90_TMA_LOADENS4_14ComposedLayoutINS4_7SwizzleILi3ELi4ELi3EEENS4_18smem_ptr_flag_bitsILi16EEENSS_INS5_IJNSA_ILi8EEESE_EEENS5_IJSE_SB_EEEEEEEvNS4_8identityESZ_S19_vS1A_EENS_8epilogue10collective18CollectiveEpilogueINS1C_23Sm100TmaWarpSpecializedILi4ELi2ELi32ELb1ELb0EEEJSH_NS5_IJNSS_ISE_SB_EES1H_EEESI_SJ_SI_SJ_NS1C_6fusion15FusionCallbacksIS1G_NS1J_17LinearCombinationISI_fSI_fLNS_15FloatRoundStyleE2EEESH_S1I_JEEENS4_5SM1004TMEM4LOAD26SM100_TMEM_LOAD_16dp256b8xESZ_S19_NS4_17SM75_U32x4_LDSM_NENS4_14SM90_TMA_STOREES19_NS4_17SM90_U32x4_STSM_NENS4_39AutoVectorizingCopyWithAssumedAlignmentILi128EEEEEEvvEEEEvNT_6ParamsE:
[----:B------:R-:W1:Y:S01]  /*0000*/  LDC R1, c[0x0][0x37c] ;  /* 0x0000df00ff017b82 */ /* 0x000e620000000800 */
[----:B------:R-:W2:Y:S01]  /*0010*/  S2R R101, SR_TID.X ;  /* 0x0000000000657919 */ /* 0x000ea20000002100 */
[----:B------:R-:W3:Y:S01]  /*0020*/  LDCU.64 UR4, c[0x0][0x890] ;  /* 0x00011200ff0477ac */ /* 0x000ee20008000a00 */
[----:B------:R-:W-:Y:S02]  /*0030*/  PRMT R88, RZ, 0x7610, R88 ;  /* 0x00007610ff587816 */ /* 0x000fe40000000058 */
[----:B------:R-:W-:Y:S01]  /*0040*/  ELECT P5, URZ, PT ;  /* 0x0000000000ff782f */ /* 0x000fe200038a0000 */
[----:B------:R-:W4:Y:S01]  /*0050*/  LDCU.64 UR46, c[0x0][0x358] ;  /* 0x00006b00ff2e77ac */ /* 0x000f220008000a00 */
[----:B---3--:R-:W-:-:S04]  /*0060*/  UISETP.NE.U32.AND UP0, UPT, UR4, URZ, UPT ;  /* 0x000000ff0400728c */ /* 0x008fc8000bf05070 */
[----:B------:R-:W-:Y:S01]  /*0070*/  UISETP.NE.AND.EX UP0, UPT, UR5, URZ, UPT, UP0 ;  /* 0x000000ff0500728c */ /* 0x000fe2000bf05300 */
[----:B--2---:R-:W-:-:S05]  /*0080*/  SHF.R.U32.HI R93, RZ, 0x5, R101 ;  /* 0x00000005ff5d7819 */ /* 0x004fca0000011665 */
[----:B------:R-:W2:Y:S02]  /*0090*/  SHFL.IDX PT, R0, R93, RZ, 0x1f ;  /* 0x00001fff5d007589 */ /* 0x000ea400000e0000 */
[----:B--2---:R-:W-:Y:S01]  /*00a0*/  R2UR UR8, R0 ;  /* 0x00000000000872ca */ /* 0x004fe200000e0000 */
[----:B-1--4-:R-:W-:-:S14]  /*00b0*/  BRA.U UP0, `(.L_x_0) ;  /* 0x00000001002c7547 */ /* 0x012fdc000b800000 */
[----:B------:R-:W1:Y:S02]  /*00c0*/  LDCU.64 UR6, c[0x0][0x888] ;  /* 0x00011100ff0677ac */ /* 0x000e640008000a00 */
[----:B-1----:R-:W-:-:S04]  /*00d0*/  UISETP.NE.U32.AND UP0, UPT, UR6, URZ, UPT ;  /* 0x000000ff0600728c */ /* 0x002fc8000bf05070 */
[----:B------:R-:W-:-:S09]  /*00e0*/  UISETP.NE.AND.EX UP0, UPT, UR7, URZ, UPT, UP0 ;  /* 0x000000ff0700728c */ /* 0x000fd2000bf05300 */
[----:B------:R-:W-:Y:S05]  /*00f0*/  BRA.U !UP0, `(.L_x_1) ;  /* 0x0000000108107547 */ /* 0x000fea000b800000 */
[----:B------:R-:W1:Y:S02]  /*0100*/  LDC.64 R2, c[0x0][0x888] ;  /* 0x00022200ff027b82 */ /* 0x000e640000000a00 */
[----:B-1----:R1:W5:Y:S01]  /*0110*/  LDG.E R49, desc[UR46][R2.64] ;  /* 0x0000002e02317981 */ /* 0x002362000c1e1900 */
[----:B------:R-:W-:Y:S01]  /*0120*/  HFMA2 R88, -RZ, RZ, 0, 5.9604644775390625e-08 ;  /* 0x00000001ff587431 */ /* 0x000fe200000001ff */
[----:B------:R-:W-:Y:S05]  /*0130*/  BRA `(.L_x_0) ;  /* 0x00000000000c7947 */ /* 0x000fea0003800000 */
.L_x_1:
[----:B------:R-:W1:Y:S01]  /*0140*/  LDCU UR6, c[0x0][0x880] ;  /* 0x00011000ff0677ac */ /* 0x000e620008000800 */
[----:B------:R-:W-:Y:S01]  /*0150*/  HFMA2 R88, -RZ, RZ, 0, 5.9604644775390625e-08 ;  /* 0x00000001ff587431 */ /* 0x000fe200000001ff */
[----:B-1----:R-:W-:-:S07]  /*0160*/  MOV R49, UR6 ;  /* 0x0000000600317c02 */ /* 0x002fce0008000f00 */
.L_x_0:
[----:B------:R-:W2:Y:S02]  /*0170*/  LDCU.64 UR6, c[0x0][0x8b0] ;  /* 0x00011600ff0677ac */ /* 0x000ea40008000a00 */
[----:B--2---:R-:W-:-:S04]  /*0180*/  UISETP.NE.U32.AND UP0, UPT, UR6, URZ, UPT ;  /* 0x000000ff0600728c */ /* 0x004fc8000bf05070 */
[----:B------:R-:W-:-:S09]  /*0190*/  UISETP.NE.AND.EX UP0, UPT, UR7, URZ, UPT, UP0 ;  /* 0x000000ff0700728c */ /* 0x000fd2000bf05300 */
[----:B------:R-:W-:Y:S05]  /*01a0*/  BRA.U UP0, `(.L_x_2) ;  /* 0x0000000100247547 */ /* 0x000fea000b800000 */
[----:B------:R-:W2:Y:S02]  /*01b0*/  LDCU.64 UR6, c[0x0][0x8a8] ;  /* 0x00011500ff0677ac */ /* 0x000ea40008000a00 */
[----:B--2---:R-:W-:-:S04]  /*01c0*/  UISETP.NE.U32.AND UP0, UPT, UR6, URZ, UPT ;  /* 0x000000ff0600728c */ /* 0x004fc8000bf05070 */
[----:B------:R-:W-:-:S09]  /*01d0*/  UISETP.NE.AND.EX UP0, UPT, UR7, URZ, UPT, UP0 ;  /* 0x000000ff0700728c */ /* 0x000fd2000bf05300 */
[----:B------:R-:W-:Y:S05]  /*01e0*/  BRA.U !UP0, `(.L_x_3) ;  /* 0x00000001080c7547 */ /* 0x000fea000b800000 */
[----:B-1----:R-:W1:Y:S02]  /*01f0*/  LDC.64 R2, c[0x0][0x8a8] ;  /* 0x00022a00ff027b82 */ /* 0x002e640000000a00 */
[----:B-1----:R2:W5:Y:S01]  /*0200*/  LDG.E R47, desc[UR46][R2.64] ;  /* 0x0000002e022f7981 */ /* 0x002562000c1e1900 */
[----:B------:R-:W-:Y:S05]  /*0210*/  BRA `(.L_x_2) ;  /* 0x0000000000087947 */ /* 0x000fea0003800000 */
.L_x_3:
[----:B------:R-:W2:Y:S02]  /*0220*/  LDCU UR6, c[0x0][0x8a0] ;  /* 0x00011400ff0677ac */ /* 0x000ea40008000800 */
[----:B--2---:R-:W-:Y:S02]  /*0230*/  MOV R47, UR6 ;  /* 0x00000006002f7c02 */ /* 0x004fe40008000f00 */
.L_x_2:
[----:B------:R-:W-:Y:S01]  /*0240*/  IMAD.U32 R0, RZ, RZ, UR8 ;  /* 0x00000008ff007e24 */ /* 0x000fe2000f8e00ff */
[----:B------:R-:W-:Y:S04]  /*0250*/  BSSY.RECONVERGENT B0, `(.L_x_4) ;  /* 0x000000c000007945 */ /* 0x000fe80003800200 */
[C---:B------:R-:W-:Y:S02]  /*0260*/  ISETP.NE.OR P1, PT, R0.reuse, 0x1, !P5 ;  /* 0x000000010000780c */ /* 0x040fe40006f25670 */
[----:B------:R-:W-:-:S11]  /*0270*/  ISETP.NE.OR P0, PT, R0, 0x3, !P5 ;  /* 0x000000030000780c */ /* 0x000fd60006f05670 */
[----:B------:R-:W-:Y:S05]  /*0280*/  @P1 BRA `(.L_x_5) ;  /* 0x0000000000201947 */ /* 0x000fea0003800000 */
[----:B------:R-:W3:Y:S02]  /*0290*/  LDCU.64 UR6, c[0x0][0x348] ;  /* 0x00006900ff0677ac */ /* 0x000ee40008000a00 */
[----:B---3--:R-:W-:Y:S02]  /*02a0*/  UIADD3 UR10, UP1, UPT, UR6, 0x80, URZ ;  /* 0x00000080060a7890 */ /* 0x008fe4000ff3e0ff */
[----:B------:R-:W-:Y:S02]  /*02b0*/  UIADD3 UR6, UP0, UPT, UR6, 0x180, URZ ;  /* 0x0000018006067890 */ /* 0x000fe4000ff1e0ff */
[----:B------:R-:W-:Y:S02]  /*02c0*/  UIADD3.X UR11, UPT, UPT, URZ, UR7, URZ, UP1, !UPT ;  /* 0x00000007ff0b7290 */ /* 0x000fe40008ffe4ff */
[----:B------:R-:W-:-:S07]  /*02d0*/  UIADD3.X UR7, UPT, UPT, URZ, UR7, URZ, UP0, !UPT ;  /* 0x00000007ff077290 */ /* 0x000fce00087fe4ff */
[----:B------:R3:W-:Y:S02]  /*02e0*/  UTMACCTL.PF [UR10] ;  /* 0x000000000a0079b9 */ /* 0x0007e40008040000 */
[----:B------:R3:W-:Y:S02]  /*02f0*/  UTMACCTL.PF [UR6] ;  /* 0x00000000060079b9 */ /* 0x0007e40008040000 */
[----:B---3--:R-:W-:Y:S01]  /*0300*/  NOP ;  /* 0x0000000000007918 */ /* 0x008fe20000000000 */
.L_x_5:
[----:B------:R-:W-:Y:S05]  /*0310*/  BSYNC.RECONVERGENT B0 ;  /* 0x0000000000007941 */ /* 0x000fea0003800200 */
.L_x_4:
[----:B------:R-:W-:Y:S04]  /*0320*/  BSSY.RECONVERGENT B0, `(.L_x_6) ;  /* 0x000000a000007945 */ /* 0x000fe80003800200 */
        /* <DEDUP_REMOVED lines=9> */
.L_x_7:
[----:B------:R-:W-:Y:S05]  /*03c0*/  BSYNC.RECONVERGENT B0 ;  /* 0x0000000000007941 */ /* 0x000fea0003800200 */
.L_x_6:
[----:B------:R-:W3:Y:S01]  /*03d0*/  LDCU.64 UR6, c[0x0][0x888] ;  /* 0x00011100ff0677ac */ /* 0x000ee20008000a00 */
[----:B------:R-:W-:Y:S02]  /*03e0*/  UISETP.EQ.U32.AND UP1, UPT, UR4, URZ, UPT ;  /* 0x000000ff0400728c */ /* 0x000fe4000bf22070 */
[----:B------:R-:W-:Y:S02]  /*03f0*/  UPLOP3.LUT UP2, UPT, UPT, UPT, UPT, 0x80, 0x8 ;  /* 0x000000000008789c */ /* 0x000fe40003f4f070 */
[----:B---3--:R-:W-:-:S04]  /*0400*/  UISETP.NE.U32.AND UP0, UPT, UR6, URZ, UPT ;  /* 0x000000ff0600728c */ /* 0x008fc8000bf05070 */
[----:B------:R-:W-:-:S04]  /*0410*/  UISETP.NE.AND.EX UP0, UPT, UR7, URZ, UPT, UP0 ;  /* 0x000000ff0700728c */ /* 0x000fc8000bf05300 */
[----:B------:R-:W-:-:S04]  /*0420*/  UISETP.EQ.OR.EX UP3, UPT, UR5, URZ, !UP0, UP1 ;  /* 0x000000ff0500728c */ /* 0x000fc8000c762710 */
[----:B------:R-:W-:-:S05]  /*0430*/  UP2UR UR50, UPR, URZ, 0x8 ;  /* 0x00000008ff327883 */ /* 0x000fca0008000000 */
[----:B------:R-:W-:Y:S07]  /*0440*/  BRA.U !UP3, `(.L_x_8) ;  /* 0x000000010b207547 */ /* 0x000fee000b800000 */
[----:B------:R-:W-:Y:S01]  /*0450*/  UISETP.NE.U32.AND UP2, UPT, UR4, URZ, UPT ;  /* 0x000000ff0400728c */ /* 0x000fe2000bf45070 */
[----:B-----5:R-:W-:Y:S01]  /*0460*/  FSETP.NEU.AND P0, PT, R49, RZ, PT ;  /* 0x000000ff3100720b */ /* 0x020fe20003f0d000 */
[----:B------:R-:W-:Y:S02]  /*0470*/  USEL UR4, URZ, 0xffffffff, UP0 ;  /* 0xffffffffff047887 */ /* 0x000fe40008000000 */
[----:B------:R-:W-:-:S10]  /*0480*/  UISETP.NE.AND.EX UP2, UPT, UR5, URZ, UPT, UP2 ;  /* 0x000000ff0500728c */ /* 0x000fd4000bf45320 */
[----:B------:R-:W-:Y:S01]  /*0490*/  VOTEU.ANY UP1, P0 ;  /* 0x0000000000ff7886 */ /* 0x000fe20000020100 */
[----:B------:R-:W-:-:S04]  /*04a0*/  @!UP2 USEL UR4, URZ, 0xffffffff, UP1 ;  /* 0xffffffffff04a887 */ /* 0x000fc80008800000 */
[----:B------:R-:W-:-:S04]  /*04b0*/  ULOP3.LUT UR4, UR4, 0x1, URZ, 0xc0, !UPT ;  /* 0x0000000104047892 */ /* 0x000fc8000f8ec0ff */
[----:B------:R-:W-:-:S11]  /*04c0*/  UISETP.NE.U32.AND UP2, UPT, UR4, 0x1, UPT ;  /* 0x000000010400788c */ /* 0x000fd6000bf45070 */
.L_x_8:
[----:B-12---:R-:W1:Y:S01]  /*04d0*/  SHFL.IDX PT, R2, R93, RZ, 0x1f ;  /* 0x00001fff5d027589 */ /* 0x006e6200000e0000 */
[----:B------:R-:W-:-:S04]  /*04e0*/  UISETP.NE.AND UP1, UPT, UR8, 0x2, UPT ;  /* 0x000000020800788c */ /* 0x000fc8000bf25270 */
[----:B------:R-:W-:Y:S01]  /*04f0*/  USEL UR6, URZ, 0x1, UP1 ;  /* 0x00000001ff067887 */ /* 0x000fe20008800000 */
[----:B-1----:R-:W-:-:S13]  /*0500*/  ISETP.NE.AND P0, PT, R2, RZ, PT ;  /* 0x000000ff0200720c */ /* 0x002fda0003f05270 */
[----:B------:R-:W-:Y:S05]  /*0510*/  @P0 BRA `(.L_x_9) ;  /* 0x0000000000380947 */ /* 0x000fea0003800000 */
[----:B------:R-:W1:Y:S01]  /*0520*/  S2UR UR5, SR_CgaCtaId ;  /* 0x00000000000579c3 */ /* 0x000e620000008800 */
[----:B------:R-:W-:Y:S01]  /*0530*/  UMOV UR7, 0x400 ;  /* 0x0000040000077882 */ /* 0x000fe20000000000 */
[----:B------:R-:W-:Y:S01]  /*0540*/  UMOV UR4, 0x1 ;  /* 0x0000000100047882 */ /* 0x000fe20000000000 */
[----:B------:R-:W-:Y:S01]  /*0550*/  ELECT P0, URZ, PT ;  /* 0x0000000000ff782f */ /* 0x000fe20003800000 */
[----:B------:R-:W-:-:S04]  /*0560*/  UIADD3 UR10, UPT, UPT, -UR4, 0x100000, URZ ;  /* 0x00100000040a7890 */ /* 0x000fc8000fffe1ff */
[----:B------:R-:W-:Y:S02]  /*0570*/  USHF.L.U32 UR11, UR10, 0xb, URZ ;  /* 0x0000000b0a0b7899 */ /* 0x000fe400080006ff */
[----:B------:R-:W-:Y:S02]  /*0580*/  USHF.L.U32 UR10, UR10, 0x1, URZ ;  /* 0x000000010a0a7899 */ /* 0x000fe400080006ff */
[----:B-1----:R-:W-:Y:S01]  /*0590*/  ULEA UR5, UR5, UR7, 0x18 ;  /* 0x0000000705057291 */ /* 0x002fe2000f8ec0ff */
[----:B------:R-:W1:Y:S11]  /*05a0*/  FENCE.VIEW.ASYNC.S ;  /* 0x00000000000073c6 */ /* 0x000e760000000000 */
[----:B-1----:R1:W2:Y:S01]  /*05b0*/  SYNCS.EXCH.64 URZ, [UR5], UR10 ;  /* 0x0000000a05ff75b2 */ /* 0x0022a20008000100 */
[----:B------:R1:W3:Y:S01]  /*05c0*/  SYNCS.EXCH.64 URZ, [UR5+0x10], UR10 ;  /* 0x0000100a05ff75b2 */ /* 0x0002e20008000100 */
[----:B------:R1:W4:Y:S01]  /*05d0*/  SYNCS.EXCH.64 URZ, [UR5+0x8], UR10 ;  /* 0x0000080a05ff75b2 */ /* 0x0003220008000100 */
[----:B------:R1:W1:Y:S01]  /*05e0*/  SYNCS.EXCH.64 URZ, [UR5+0x18], UR10 ;  /* 0x0000180a05ff75b2 */ /* 0x0002620008000100 */
[----:B------:R-:W-:Y:S01]  /*05f0*/  NOP ;  /* 0x0000000000007918 */ /* 0x000fe20000000000 */
.L_x_9:
[----:B------:R-:W2:Y:S01]  /*0600*/  SHFL.IDX PT, R2, R93, RZ, 0x1f ;  /* 0x00001fff5d027589 */ /* 0x000ea200000e0000 */
[----:B------:R-:W-:Y:S01]  /*0610*/  NOP ;  /* 0x0000000000007918 */ /* 0x000fe20000000000 */
[----:B--2---:R-:W-:-:S13]  /*0620*/  ISETP.NE.AND P0, PT, R2, 0x1, PT ;  /* 0x000000010200780c */ /* 0x004fda0003f05270 */
[----:B------:R-:W-:Y:S05]  /*0630*/  @P0 BRA `(.L_x_10) ;  /* 0x0000000000580947 */ /* 0x000fea0003800000 */
[----:B------:R-:W2:Y:S01]  /*0640*/  S2UR UR7, SR_CgaCtaId ;  /* 0x00000000000779c3 */ /* 0x000ea20000008800 */
[----:B------:R-:W-:Y:S01]  /*0650*/  UMOV UR9, 0x400 ;  /* 0x0000040000097882 */ /* 0x000fe20000000000 */
[----:B-1----:R-:W-:Y:S01]  /*0660*/  UMOV UR5, 0x20 ;  /* 0x0000002000057882 */ /* 0x002fe20000000000 */
[----:B------:R-:W-:Y:S01]  /*0670*/  UMOV UR4, 0x80 ;  /* 0x0000008000047882 */ /* 0x000fe20000000000 */
[----:B------:R-:W-:-:S04]  /*0680*/  UIADD3 UR10, UPT, UPT, -UR5, 0x100000, URZ ;  /* 0x00100000050a7890 */ /* 0x000fc8000fffe1ff */
[----:B------:R-:W-:Y:S02]  /*0690*/  USHF.L.U32 UR11, UR10, 0xb, URZ ;  /* 0x0000000b0a0b7899 */ /* 0x000fe400080006ff */
[----:B------:R-:W-:Y:S02]  /*06a0*/  USHF.L.U32 UR10, UR10, 0x1, URZ ;  /* 0x000000010a0a7899 */ /* 0x000fe400080006ff */
[----:B------:R-:W-:-:S04]  /*06b0*/  UIADD3 UR4, UPT, UPT, -UR4, 0x100000, URZ ;  /* 0x0010000004047890 */ /* 0x000fc8000fffe1ff */
[----:B------:R-:W-:Y:S02]  /*06c0*/  USHF.L.U32 UR5, UR4, 0xb, URZ ;  /* 0x0000000b04057899 */ /* 0x000fe400080006ff */
[----:B------:R-:W-:Y:S01]  /*06d0*/  USHF.L.U32 UR4, UR4, 0x1, URZ ;  /* 0x0000000104047899 */ /* 0x000fe200080006ff */
[----:B------:R-:W-:Y:S01]  /*06e0*/  ELECT P0, URZ, PT ;  /* 0x0000000000ff782f */ /* 0x000fe20003800000 */
[----:B--2---:R-:W-:Y:S01]  /*06f0*/  ULEA UR7, UR7, UR9, 0x18 ;  /* 0x0000000907077291 */ /* 0x004fe2000f8ec0ff */
[----:B------:R-:W1:Y:S11]  /*0700*/  FENCE.VIEW.ASYNC.S ;  /* 0x00000000000073c6 */ /* 0x000e760000000000 */
[----:B-1----:R2:W1:Y:S01]  /*0710*/  SYNCS.EXCH.64 URZ, [UR7+0x20], UR10 ;  /* 0x0000200a07ff75b2 */ /* 0x0024620008000100 */
[----:B------:R2:W1:Y:S01]  /*0720*/  SYNCS.EXCH.64 URZ, [UR7+0x40], UR4 ;  /* 0x0000400407ff75b2 */ /* 0x0004620008000100 */
[----:B------:R2:W1:Y:S01]  /*0730*/  SYNCS.EXCH.64 URZ, [UR7+0x28], UR10 ;  /* 0x0000280a07ff75b2 */ /* 0x0004620008000100 */
[----:B------:R2:W1:Y:S01]  /*0740*/  SYNCS.EXCH.64 URZ, [UR7+0x48], UR4 ;  /* 0x0000480407ff75b2 */ /* 0x0004620008000100 */
[----:B------:R2:W1:Y:S01]  /*0750*/  SYNCS.EXCH.64 URZ, [UR7+0x30], UR10 ;  /* 0x0000300a07ff75b2 */ /* 0x0004620008000100 */
[----:B------:R2:W1:Y:S01]  /*0760*/  SYNCS.EXCH.64 URZ, [UR7+0x50], UR4 ;  /* 0x0000500407ff75b2 */ /* 0x0004620008000100 */
[----:B------:R2:W1:Y:S01]  /*0770*/  SYNCS.EXCH.64 URZ, [UR7+0x38], UR10 ;  /* 0x0000380a07ff75b2 */ /* 0x0004620008000100 */
[----:B------:R2:W1:Y:S02]  /*0780*/  SYNCS.EXCH.64 URZ, [UR7+0x58], UR4 ;  /* 0x0000580407ff75b2 */ /* 0x0004640008000100 */
[----:B--2---:R-:W-:Y:S01]  /*0790*/  NOP ;  /* 0x0000000000007918 */ /* 0x004fe20000000000 */
.L_x_10:
[----:B------:R-:W2:Y:S01]  /*07a0*/  SHFL.IDX PT, R2, R93, RZ, 0x1f ;  /* 0x00001fff5d027589 */ /* 0x000ea200000e0000 */
[----:B------:R-:W-:Y:S01]  /*07b0*/  NOP ;  /* 0x0000000000007918 */ /* 0x000fe20000000000 */
[----:B--2---:R-:W-:-:S13]  /*07c0*/  ISETP.NE.AND P0, PT, R2, 0x3, PT ;  /* 0x000000030200780c */ /* 0x004fda0003f05270 */
[----:B------:R-:W-:Y:S05]  /*07d0*/  @P0 BRA `(.L_x_11) ;  /* 0x0000000000300947 */ /* 0x000fea0003800000 */
[----:B-1----:R-:W1:Y:S01]  /*07e0*/  S2UR UR5, SR_CgaCtaId ;  /* 0x00000000000579c3 */ /* 0x002e620000008800 */
        /* <DEDUP_REMOVED lines=8> */
[----:B-1----:R2:W1:Y:S01]  /*0870*/  SYNCS.EXCH.64 URZ, [UR5+0x60], UR10 ;  /* 0x0000600a05ff75b2 */ /* 0x0024620008000100 */
[----:B------:R2:W1:Y:S02]  /*0880*/  SYNCS.EXCH.64 URZ, [UR5+0x68], UR10 ;  /* 0x0000680a05ff75b2 */ /* 0x0004640008000100 */
[----:B--2---:R-:W-:Y:S01]  /*0890*/  NOP ;  /* 0x0000000000007918 */ /* 0x004fe20000000000 */
.L_x_11:
[----:B------:R-:W2:Y:S01]  /*08a0*/  SHFL.IDX PT, R2, R93, RZ, 0x1f ;  /* 0x00001fff5d027589 */ /* 0x000ea200000e0000 */
[----:B------:R-:W-:Y:S01]  /*08b0*/  NOP ;  /* 0x0000000000007918 */ /* 0x000fe20000000000 */
[----:B--2---:R-:W-:-:S13]  /*08c0*/  ISETP.NE.AND P0, PT, R2, 0x4, PT ;  /* 0x000000040200780c */ /* 0x004fda0003f05270 */
[----:B------:R-:W-:Y:S05]  /*08d0*/  @P0 BRA `(.L_x_12) ;  /* 0x00000000004c0947 */ /* 0x000fea0003800000 */
[----:B-1----:R-:W1:Y:S01]  /*08e0*/  S2UR UR5, SR_CgaCtaId ;  /* 0x00000000000579c3 */ /* 0x002e620000008800 */
[----:B------:R-:W-:Y:S01]  /*08f0*/  UMOV UR9, 0x100 ;  /* 0x0000010000097882 */ /* 0x000fe20000000000 */
[----:B------:R-:W-:Y:S01]  /*0900*/  UMOV UR7, 0x400 ;  /* 0x0000040000077882 */ /* 0x000fe20000000000 */
[----:B------:R-:W-:Y:S01]  /*0910*/  USEL UR9, UR9, 0xe0, UP2 ;  /* 0x000000e009097887 */ /* 0x000fe20009000000 */
[----:B------:R-:W-:Y:S01]  /*0920*/  UMOV UR4, 0x1 ;  /* 0x0000000100047882 */ /* 0x000fe20000000000 */
[----:B------:R-:W-:Y:S01]  /*0930*/  ELECT P0, URZ, PT ;  /* 0x0000000000ff782f */ /* 0x000fe20003800000 */
[----:B------:R-:W-:-:S04]  /*0940*/  UIADD3 UR10, UPT, UPT, -UR4, 0x100000, URZ ;  /* 0x00100000040a7890 */ /* 0x000fc8000fffe1ff */
[----:B------:R-:W-:Y:S02]  /*0950*/  USHF.L.U32 UR11, UR10, 0xb, URZ ;  /* 0x0000000b0a0b7899 */ /* 0x000fe400080006ff */
[----:B------:R-:W-:Y:S02]  /*0960*/  USHF.L.U32 UR10, UR10, 0x1, URZ ;  /* 0x000000010a0a7899 */ /* 0x000fe400080006ff */
[----:B------:R-:W-:-:S04]  /*0970*/  UIADD3 UR12, UPT, UPT, -UR9, 0x100000, URZ ;  /* 0x00100000090c7890 */ /* 0x000fc8000fffe1ff */
[----:B------:R-:W-:Y:S02]  /*0980*/  USHF.L.U32 UR13, UR12, 0xb, URZ ;  /* 0x0000000b0c0d7899 */ /* 0x000fe400080006ff */
[----:B------:R-:W-:Y:S02]  /*0990*/  USHF.L.U32 UR12, UR12, 0x1, URZ ;  /* 0x000000010c0c7899 */ /* 0x000fe400080006ff */
[----:B-1----:R-:W-:Y:S01]  /*09a0*/  ULEA UR5, UR5, UR7, 0x18 ;  /* 0x0000000705057291 */ /* 0x002fe2000f8ec0ff */
[----:B------:R-:W1:Y:S11]  /*09b0*/  FENCE.VIEW.ASYNC.S ;  /* 0x00000000000073c6 */ /* 0x000e760000000000 */
[----:B-1----:R2:W1:Y:S01]  /*09c0*/  SYNCS.EXCH.64 URZ, [UR5+0x70], UR10 ;  /* 0x0000700a05ff75b2 */ /* 0x0024620008000100 */
[----:B------:R2:W1:Y:S01]  /*09d0*/  SYNCS.EXCH.64 URZ, [UR5+0x80], UR12 ;  /* 0x0000800c05ff75b2 */ /* 0x0004620008000100 */
[----:B------:R2:W1:Y:S01]  /*09e0*/  SYNCS.EXCH.64 URZ, [UR5+0x78], UR10 ;  /* 0x0000780a05ff75b2 */ /* 0x0004620008000100 */
[----:B------:R2:W1:Y:S02]  /*09f0*/  SYNCS.EXCH.64 URZ, [UR5+0x88], UR12 ;  /* 0x0000880c05ff75b2 */ /* 0x0004640008000100 */
[----:B--2---:R-:W-:Y:S01]  /*0a00*/  NOP ;  /* 0x0000000000007918 */ /* 0x004fe20000000000 */
.L_x_12:
        /* <DEDUP_REMOVED lines=26> */
.L_x_13:
        /* <DEDUP_REMOVED lines=18> */
.L_x_14:
[----:B-1----:R-:W1:Y:S01]  /*0cd0*/  S2UR UR5, SR_CTAID.X ;  /* 0x00000000000579c3 */ /* 0x002e620000002500 */
[----:B------:R-:W-:-:S05]  /*0ce0*/  CS2R.32 R87, SR_CgaSize ;  /* 0x0000000000577805 */ /* 0x000fca0000008a00 */
[----:B------:R-:W-:-:S05]  /*0cf0*/  IMAD R87, R87, -0xa0, RZ ;  /* 0xffffff6057577824 */ /* 0x000fca00078e02ff */
[----:B------:R-:W-:-:S14]  /*0d00*/  R2UR UR9, R87 ;  /* 0x00000000570972ca */ /* 0x000fdc00000e0000 */
[----:B------:R-:W2:Y:S01]  /*0d10*/  LDCU UR9, c[0x0][UR9+0x2b0] ;  /* 0x00005600090977ac */ /* 0x000ea20008000800 */
[----:B------:R-:W-:Y:S01]  /*0d20*/  NOP ;  /* 0x0000000000007918 */ /* 0x000fe20000000000 */
[----:B------:R-:W-:-:S05]  /*0d30*/  CS2R.32 R87, SR_CgaSize ;  /* 0x0000000000577805 */ /* 0x000fca0000008a00 */
[----:B------:R-:W-:-:S05]  /*0d40*/  IMAD R87, R87, -0xa0, RZ ;  /* 0xffffff6057577824 */ /* 0x000fca00078e02ff */
[----:B------:R-:W-:-:S14]  /*0d50*/  R2UR UR7, R87 ;  /* 0x00000000570772ca */ /* 0x000fdc00000e0000 */
[----:B------:R-:W3:Y:S01]  /*0d60*/  LDCU UR7, c[0x0][UR7+0x2b4] ;  /* 0x00005680070777ac */ /* 0x000ee20008000800 */
[----:B------:R-:W4:Y:S08]  /*0d70*/  S2UR UR4, SR_CTAID.Y ;  /* 0x00000000000479c3 */ /* 0x000f300000002600 */
[----:B------:R-:W3:Y:S01]  /*0d80*/  LDC R10, c[0x0][0xb24] ;  /* 0x0002c900ff0a7b82 */ /* 0x000ee20000000800 */
[----:B-1----:R-:W-:-:S02]  /*0d90*/  I2FP.F32.U32 R87, UR5 ;  /* 0x0000000500577c45 */ /* 0x002fc40008201000 */
[----:B------:R-:W-:-:S05]  /*0da0*/  CS2R.32 R3, SR_CgaSize ;  /* 0x0000000000037805 */ /* 0x000fca0000008a00 */
[----:B------:R-:W-:-:S06]  /*0db0*/  IMAD R3, R3, -0xa0, RZ ;  /* 0xffffff6003037824 */ /* 0x000fcc00078e02ff */
[----:B------:R-:W1:Y:S01]  /*0dc0*/  LDC R3, c[0x0][R3+0x2a0] ;  /* 0x0000a80003037b82 */ /* 0x000e620000000800 */
[----:B------:R-:W-:Y:S01]  /*0dd0*/  MOV R15, UR5 ;  /* 0x00000005000f7c02 */ /* 0x000fe20008000f00 */
[----:B--2---:R-:W-:Y:S01]  /*0de0*/  FMUL R87, R87, UR9 ;  /* 0x0000000957577c20 */ /* 0x004fe20008400000 */
[----:B----4-:R-:W-:Y:S02]  /*0df0*/  I2FP.F32.U32 R86, UR4 ;  /* 0x0000000400567c45 */ /* 0x010fe40008201000 */
[----:B------:R-:W-:-:S05]  /*0e00*/  CS2R.32 R2, SR_CgaSize ;  /* 0x0000000000027805 */ /* 0x000fca0000008a00 */
[----:B------:R-:W-:-:S06]  /*0e10*/  IMAD R2, R2, -0xa0, RZ ;  /* 0xffffff6002027824 */ /* 0x000fcc00078e02ff */
[----:B------:R-:W2:Y:S01]  /*0e20*/  LDC R2, c[0x0][R2+0x2a4] ;  /* 0x0000a90002027b82 */ /* 0x000ea20000000800 */
[----:B------:R-:W-:Y:S01]  /*0e30*/  MOV R14, UR4 ;  /* 0x00000004000e7c02 */ /* 0x000fe20008000f00 */
[----:B------:R-:W4:Y:S01]  /*0e40*/  F2I.U32.TRUNC.NTZ R87, R87 ;  /* 0x0000005700577305 */ /* 0x000f22000020f000 */
[----:B---3--:R-:W-:-:S05]  /*0e50*/  FMUL R86, R86, UR7 ;  /* 0x0000000756567c20 */ /* 0x008fca0008400000 */
[----:B------:R-:W-:Y:S01]  /*0e60*/  BAR.SYNC.DEFER_BLOCKING 0x0 ;  /* 0x0000000000007b1d */ /* 0x000fe20000010000 */
[----:B------:R-:W-:-:S05]  /*0e70*/  ISETP.GE.AND P0, PT, R10, 0x1, PT ;  /* 0x000000010a00780c */ /* 0x000fca0003f06270 */
[----:B------:R-:W3:Y:S02]  /*0e80*/  F2I.U32.TRUNC.NTZ R86, R86 ;  /* 0x0000005600567305 */ /* 0x000ee4000020f000 */
[----:B------:R-:W2:Y:S01]  /*0e90*/  S2UR UR36, SR_CTAID.Z ;  /* 0x00000000002479c3 */ /* 0x000ea20000002700 */
[----:B----4-:R-:W-:-:S05]  /*0ea0*/  IADD3 R87, PT, PT, -R87, RZ, RZ ;  /* 0x000000ff57577210 */ /* 0x010fca0007ffe1ff */
[----:B-1----:R-:W-:Y:S01]  /*0eb0*/  IMAD R87, R3, R87, UR5 ;  /* 0x0000000503577e24 */ /* 0x002fe2000f8e0257 */
[----:B---3--:R-:W-:-:S05]  /*0ec0*/  IADD3 R86, PT, PT, -R86, RZ, RZ ;  /* 0x000000ff56567210 */ /* 0x008fca0007ffe1ff */
[----:B--2---:R-:W-:Y:S01]  /*0ed0*/  IMAD R86, R2, R86, UR4 ;  /* 0x0000000402567e24 */ /* 0x004fe2000f8e0256 */
[----:B------:R-:W-:Y:S06]  /*0ee0*/  @!P0 BRA `(.L_x_15) ;  /* 0x0000000000b88947 */ /* 0x000fec0003800000 */
[----:B------:R-:W1:Y:S01]  /*0ef0*/  LDC.64 R4, c[0x0][0xb18] ;  /* 0x0002c600ff047b82 */ /* 0x000e620000000a00 */
[----:B------:R-:W-:-:S07]  /*0f00*/  ISETP.NE.AND P0, PT, R10, 0x1, PT ;  /* 0x000000010a00780c */ /* 0x000fce0003f05270 */
[----:B------:R-:W2:Y:S08]  /*0f10*/  LDC R9, c[0x0][0xb0c] ;  /* 0x0002c300ff097b82 */ /* 0x000eb00000000800 */
[----:B------:R-:W3:Y:S08]  /*0f20*/  LDC R12, c[0x0][0x370] ;  /* 0x0000dc00ff0c7b82 */ /* 0x000ef00000000800 */
[----:B------:R-:W4:Y:S01]  /*0f30*/  LDC R11, c[0x0][0x374] ;  /* 0x0000dd00ff0b7b82 */ /* 0x000f220000000800 */
[----:B-1----:R-:W-:-:S07]  /*0f40*/  ISETP.NE.AND P1, PT, R4, 0x1, PT ;  /* 0x000000010400780c */ /* 0x002fce0003f25270 */
[----:B------:R-:W3:Y:S01]  /*0f50*/  LDC.64 R6, c[0x0][0xb10] ;  /* 0x0002c400ff067b82 */ /* 0x000ee20000000a00 */
[----:B--2---:R-:W-:-:S07]  /*0f60*/  ISETP.NE.AND P2, PT, R9, 0x1, PT ;  /* 0x000000010900780c */ /* 0x004fce0003f45270 */
[----:B------:R-:W1:Y:S08]  /*0f70*/  LDC R8, c[0x0][0xb20] ;  /* 0x0002c800ff087b82 */ /* 0x000e700000000800 */
[----:B------:R-:W2:Y:S01]  /*0f80*/  LDC.64 R2, c[0x0][0xb28] ;  /* 0x0002ca00ff027b82 */ /* 0x000ea20000000a00 */
[----:B----4-:R-:W-:-:S04]  /*0f90*/  IMAD.HI.U32 R13, R11, R5, RZ ;  /* 0x000000050b0d7227 */ /* 0x010fc800078e00ff */
[----:B------:R-:W-:-:S04]  /*0fa0*/  IMAD.HI.U32 R5, R14, R5, RZ ;  /* 0x000000050e057227 */ /* 0x000fc800078e00ff */
[----:B---3--:R-:W-:-:S05]  /*0fb0*/  IMAD.HI.U32 R16, R12, R6, RZ ;  /* 0x000000060c107227 */ /* 0x008fca00078e00ff */
[-C--:B------:R-:W-:Y:S01]  /*0fc0*/  @P2 SHF.R.U32.HI R12, RZ, R7.reuse, R16 ;  /* 0x00000007ff0c2219 */ /* 0x080fe20000011610 */
[----:B------:R-:W-:Y:S01]  /*0fd0*/  IMAD.HI.U32 R16, R15, R6, RZ ;  /* 0x000000060f107227 */ /* 0x000fe200078e00ff */
[-C--:B-1----:R-:W-:Y:S02]  /*0fe0*/  @P1 SHF.R.U32.HI R11, RZ, R8.reuse, R13 ;  /* 0x00000008ff0b1219 */ /* 0x082fe4000001160d */
[----:B------:R-:W-:Y:S02]  /*0ff0*/  SHF.R.U32.HI R5, RZ, R8, R5 ;  /* 0x00000008ff057219 */ /* 0x000fe40000011605 */
[----:B------:R-:W-:Y:S02]  /*1000*/  SHF.R.U32.HI R16, RZ, R7, R16 ;  /* 0x00000007ff107219 */ /* 0x000fe40000011610 */
[----:B------:R-:W-:Y:S01]  /*1010*/  SEL R5, R14, R5, !P1 ;  /* 0x000000050e057207 */ /* 0x000fe20004800000 */
[----:B--2---:R-:W-:Y:S01]  /*1020*/  IMAD.HI.U32 R13, R11, R2, RZ ;  /* 0x000000020b0d7227 */ /* 0x004fe200078e00ff */
[----:B------:R-:W-:-:S03]  /*1030*/  SEL R16, R15, R16, !P2 ;  /* 0x000000100f107207 */ /* 0x000fc60005000000 */
[----:B------:R-:W-:Y:S01]  /*1040*/  IMAD.HI.U32 R6, R12, R2, RZ ;  /* 0x000000020c067227 */ /* 0x000fe200078e00ff */
[----:B------:R-:W-:-:S04]  /*1050*/  @P0 SHF.R.U32.HI R11, RZ, R3, R13 ;  /* 0x00000003ff0b0219 */ /* 0x000fc8000001160d */
[----:B------:R-:W-:Y:S01]  /*1060*/  @P0 SHF.R.U32.HI R12, RZ, R3, R6 ;  /* 0x00000003ff0c0219 */ /* 0x000fe20000011606 */
[----:B------:R-:W-:-:S04]  /*1070*/  IMAD R11, R11, R10, RZ ;  /* 0x0000000a0b0b7224 */ /* 0x000fc800078e02ff */
[----:B------:R-:W-:Y:S01]  /*1080*/  IMAD R6, R12, R10, RZ ;  /* 0x0000000a0c067224 */ /* 0x000fe200078e02ff */
[----:B------:R-:W-:-:S04]  /*1090*/  ISETP.GE.AND P1, PT, R5, R11, PT ;  /* 0x0000000b0500720c */ /* 0x000fc80003f26270 */
[----:B------:R-:W-:Y:S01]  /*10a0*/  ISETP.GE.OR P1, PT, R16, R6, P1 ;  /* 0x000000061000720c */ /* 0x000fe20000f26670 */
[----:B------:R-:W-:-:S05]  /*10b0*/  IMAD.HI.U32 R6, R5, R2, RZ ;  /* 0x0000000205067227 */ /* 0x000fca00078e00ff */
[----:B------:R-:W-:-:S04]  /*10c0*/  SHF.R.U32.HI R6, RZ, R3, R6 ;  /* 0x00000003ff067219 */ /* 0x000fc80000011606 */
[----:B------:R-:W-:-:S03]  /*10d0*/  SEL R6, R5, R6, !P0 ;  /* 0x0000000605067207 */ /* 0x000fc60004000000 */
[----:B------:R-:W-:Y:S01]  /*10e0*/  @!P1 IMAD.HI.U32 R7, R16, R2, RZ ;  /* 0x0000000210079227 */ /* 0x000fe200078e00ff */
[----:B------:R-:W-:-:S04]  /*10f0*/  IADD3 R2, PT, PT, -R6, RZ, RZ ;  /* 0x000000ff06027210 */ /* 0x000fc80007ffe1ff */
[----:B------:R-:W-:Y:S01]  /*1100*/  @!P1 SHF.R.U32.HI R3, RZ, R3, R7 ;  /* 0x00000003ff039219 */ /* 0x000fe20000011607 */
[----:B------:R-:W-:Y:S01]  /*1110*/  IMAD R2, R10, R2, R5 ;  /* 0x000000020a027224 */ /* 0x000fe200078e0205 */
[----:B------:R-:W-:Y:S02]  /*1120*/  IADD3 R7, PT, PT, -R5, RZ, RZ ;  /* 0x000000ff05077210 */ /* 0x000fe40007ffe1ff */
[----:B------:R-:W-:-:S03]  /*1130*/  @!P1 SEL R3, R16, R3, !P0 ;  /* 0x0000000310039207 */ /* 0x000fc60004000000 */
[----:B------:R-:W-:Y:S02]  /*1140*/  IMAD R7, R4, R7, R14 ;  /* 0x0000000704077224 */ /* 0x000fe400078e020e */
[--C-:B------:R-:W-:Y:S02]  /*1150*/  @!P1 IMAD.IADD R6, R6, 0x1, -R3.reuse ;  /* 0x0000000106069824 */ /* 0x100fe400078e0a03 */
[----:B------:R-:W-:Y:S01]  /*1160*/  @!P1 IMAD R3, R2, R12, R3 ;  /* 0x0000000c02039224 */ /* 0x000fe200078e0203 */
[----:B------:R-:W-:Y:S01]  /*1170*/  IADD3 R2, PT, PT, -R16, RZ, RZ ;  /* 0x000000ff10027210 */ /* 0x000fe20007ffe1ff */
[----:B------:R-:W-:Y:S02]  /*1180*/  @!P1 IMAD R5, R6, R10, R16 ;  /* 0x0000000a06059224 */ /* 0x000fe400078e0210 */
[----:B------:R-:W-:Y:S02]  /*1190*/  @!P1 IMAD.MOV.U32 R16, RZ, RZ, R3 ;  /* 0x000000ffff109224 */ /* 0x000fe400078e0003 */
[----:B------:R-:W-:-:S02]  /*11a0*/  IMAD R2, R9, R2, R15 ;  /* 0x0000000209027224 */ /* 0x000fc400078e020f */
[----:B------:R-:W-:Y:S02]  /*11b0*/  IMAD R14, R5, R4, R7 ;  /* 0x00000004050e7224 */ /* 0x000fe400078e0207 */
[----:B------:R-:W-:Y:S02]  /*11c0*/  IMAD R15, R16, R9, R2 ;  /* 0x00000009100f7224 */ /* 0x000fe400078e0202 */
.L_x_15:
[----:B------:R-:W1:Y:S01]  /*11d0*/  LDCU UR4, c[0x0][0xb30] ;  /* 0x00016600ff0477ac */ /* 0x000e620008000800 */
[----:B------:R-:W2:Y:S08]  /*11e0*/  S2UR UR37, SR_CgaCtaId ;  /* 0x00000000002579c3 */ /* 0x000eb00000008800 */
[----:B------:R-:W3:Y:S01]  /*11f0*/  LDC R40, c[0x0][0xb24] ;  /* 0x0002c900ff287b82 */ /* 0x000ee20000000800 */
[----:B-1----:R-:W-:-:S09]  /*1200*/  UISETP.NE.AND UP1, UPT, UR4, 0x1, UPT ;  /* 0x000000010400788c */ /* 0x002fd2000bf25270 */
[----:B--2---:R-:W-:Y:S05]  /*1210*/  BRA.U UP1, `(.L_x_16) ;  /* 0x0000000101407547 */ /* 0x004fea000b800000 */
[----:B------:R-:W1:Y:S08]  /*1220*/  LDC.64 R4, c[0x0][0xb10] ;  /* 0x0002c400ff047b82 */ /* 0x000e700000000a00 */
[----:B------:R-:W2:Y:S08]  /*1230*/  LDC.64 R2, c[0x0][0xb18] ;  /* 0x0002c600ff027b82 */ /* 0x000eb00000000a00 */
[----:B------:R-:W4:Y:S08]  /*1240*/  LDC R6, c[0x0][0xb20] ;  /* 0x0002c800ff067b82 */ /* 0x000f300000000800 */
[----:B------:R-:W3:Y:S01]  /*1250*/  LDC R7, c[0x0][0xb0c] ;  /* 0x0002c300ff077b82 */ /* 0x000ee20000000800 */
[----:B-1----:R-:W-:-:S05]  /*1260*/  IMAD.HI.U32 R4, R15, R4, RZ ;  /* 0x000000040f047227 */ /* 0x002fca00078e00ff */
[----:B------:R-:W-:Y:S01]  /*1270*/  SHF.R.U32.HI R4, RZ, R5, R4 ;  /* 0x00000005ff047219 */ /* 0x000fe20000011604 */
[----:B--2---:R-:W-:Y:S01]  /*1280*/  IMAD.HI.U32 R3, R14, R3, RZ ;  /* 0x000000030e037227 */ /* 0x004fe200078e00ff */
[----:B------:R-:W-:-:S04]  /*1290*/  ISETP.NE.AND P0, PT, R2, 0x1, PT ;  /* 0x000000010200780c */ /* 0x000fc80003f05270 */
[----:B----4-:R-:W-:-:S04]  /*12a0*/  SHF.R.U32.HI R3, RZ, R6, R3 ;  /* 0x00000006ff037219 */ /* 0x010fc80000011603 */
[----:B------:R-:W-:Y:S02]  /*12b0*/  SEL R3, R14, R3, !P0 ;  /* 0x000000030e037207 */ /* 0x000fe40004000000 */
[----:B---3--:R-:W-:-:S04]  /*12c0*/  ISETP.NE.AND P1, PT, R7, 0x1, PT ;  /* 0x000000010700780c */ /* 0x008fc80003f25270 */
[----:B------:R-:W-:-:S05]  /*12d0*/  SEL R4, R15, R4, !P1 ;  /* 0x000000040f047207 */ /* 0x000fca0004800000 */
[----:B------:R-:W-:Y:S02]  /*12e0*/  IMAD.IADD R5, R3, 0x1, -R4 ;  /* 0x0000000103057824 */ /* 0x000fe400078e0a04 */
[----:B------:R-:W-:Y:S02]  /*12f0*/  IMAD.IADD R3, R4, 0x1, -R3 ;  /* 0x0000000104037824 */ /* 0x000fe400078e0a03 */
[----:B------:R-:W-:Y:S02]  /*1300*/  IMAD R15, R5, R7, R15 ;  /* 0x00000007050f7224 */ /* 0x000fe400078e020f */
[----:B------:R-:W-:-:S07]  /*1310*/  IMAD R14, R3, R2, R14 ;  /* 0x00000002030e7224 */ /* 0x000fce00078e020e */
.L_x_16:
[----:B------:R-:W-:Y:S01]  /*1320*/  BAR.SYNC.DEFER_BLOCKING 0x0 ;  /* 0x0000000000007b1d */ /* 0x000fe20000010000 */
[----:B------:R-:W-:Y:S01]  /*1330*/  UISETP.NE.AND UP1, UPT, UR8, 0x2, UPT ;  /* 0x000000020800788c */ /* 0x000fe2000bf25270 */
[----:B------:R-:W-:Y:S02]  /*1340*/  ISETP.NE.OR P5, PT, R0, 0x2, !P5 ;  /* 0x000000020000780c */ /* 0x000fe40006fa5670 */
[----:B------:R-:W-:-:S06]  /*1350*/  LOP3.LUT R2, R101, 0x1f, RZ, 0xc0, !PT ;  /* 0x0000001f65027812 */ /* 0x000fcc00078ec0ff */
[----:B------:R-:W-:Y:S05]  /*1360*/  BRA.U UP1, `(.L_x_17) ;  /* 0x00000011016c7547 */ /* 0x000fea000b800000 */
[----:B------:R-:W1:Y:S01]  /*1370*/  LDCU UR13, c[0x0][0x38c] ;  /* 0x00007180ff0d77ac */ /* 0x000e620008000800 */
[----:B------:R-:W2:Y:S01]  /*1380*/  LDC R8, c[0x0][0x370] ;  /* 0x0000dc00ff087b82 */ /* 0x000ea20000000800 */
[----:B------:R-:W-:Y:S01]  /*1390*/  PLOP3.LUT P1, PT, PT, PT, UP2, 0x80, 0x8 ;  /* 0x000000000008781c */ /* 0x000fe20003f2f028 */
[----:B------:R-:W-:Y:S01]  /*13a0*/  IMAD.MOV.U32 R17, RZ, RZ, 0x1 ;  /* 0x00000001ff117424 */ /* 0x000fe200078e00ff */
[----:B------:R-:W-:Y:S01]  /*13b0*/  ISETP.EQ.OR P4, PT, R2, RZ, P5 ;  /* 0x000000ff0200720c */ /* 0x000fe20002f82670 */
[----:B------:R-:W-:Y:S01]  /*13c0*/  IMAD.MOV.U32 R16, RZ, RZ, RZ ;  /* 0x000000ffff107224 */ /* 0x000fe200078e00ff */
[----:B------:R-:W-:Y:S02]  /*13d0*/  PLOP3.LUT P1, PT, P1, PT, PT, 0x8, 0x80 ;  /* 0x000000000080781c */ /* 0x000fe40000f2e170 */
[----:B------:R-:W-:Y:S01]  /*13e0*/  CS2R R12, SRZ ;  /* 0x00000000000c7805 */ /* 0x000fe2000001ff00 */
[----:B------:R-:W-:Y:S01]  /*13f0*/  IMAD.MOV.U32 R11, RZ, RZ, 0x1 ;  /* 0x00000001ff0b7424 */ /* 0x000fe200078e00ff */
[----:B------:R-:W4:Y:S01]  /*1400*/  LDC R0, c[0x0][0x374] ;  /* 0x0000dd00ff007b82 */ /* 0x000f220000000800 */
[----:B------:R-:W2:Y:S01]  /*1410*/  LDCU.64 UR22, c[0x0][0x348] ;  /* 0x00006900ff1677ac */ /* 0x000ea20008000a00 */
[----:B------:R-:W-:Y:S01]  /*1420*/  UMOV UR6, URZ ;  /* 0x000000ff00067c82 */ /* 0x000fe20008000000 */
[----:B-1----:R-:W-:-:S04]  /*1430*/  UIADD3 UR5, UPT, UPT, UR13, 0x7f, URZ ;  /* 0x0000007f0d057890 */ /* 0x002fc8000fffe0ff */
[----:B------:R-:W-:-:S04]  /*1440*/  USHF.R.S32.HI UR4, URZ, 0x1f, UR5 ;  /* 0x0000001fff047899 */ /* 0x000fc80008011405 */
[----:B------:R-:W-:-:S04]  /*1450*/  ULEA.HI UR4, UR4, UR5, URZ, 0x7 ;  /* 0x0000000504047291 */ /* 0x000fc8000f8f38ff */
[----:B------:R-:W-:Y:S02]  /*1460*/  USHF.R.S32.HI UR15, URZ, 0x7, UR4 ;  /* 0x00000007ff0f7899 */ /* 0x000fe40008011404 */
[----:B------:R-:W-:Y:S02]  /*1470*/  UIADD3 UR4, UPT, UPT, UR13, -0x1, URZ ;  /* 0xffffffff0d047890 */ /* 0x000fe4000fffe0ff */
[----:B------:R-:W-:Y:S02]  /*1480*/  UISETP.LT.U32.AND UP0, UPT, UR15, 0x2, UPT ;  /* 0x000000020f00788c */ /* 0x000fe4000bf01070 */
[----:B------:R-:W-:Y:S02]  /*1490*/  UISETP.GE.U32.AND UP1, UPT, UR4, -0xff, UPT ;  /* 0xffffff010400788c */ /* 0x000fe4000bf26070 */
[----:B------:R-:W-:Y:S02]  /*14a0*/  USEL UR14, UR15, 0x2, UP0 ;  /* 0x000000020f0e7887 */ /* 0x000fe40008000000 */
[----:B------:R-:W-:-:S02]  /*14b0*/  UIADD3 UR13, UPT, UPT, UR13, 0xfe, URZ ;  /* 0x000000fe0d0d7890 */ /* 0x000fc4000fffe0ff */
[----:B------:R-:W-:Y:S02]  /*14c0*/  UIADD3 UR5, UPT, UPT, UR14, -0x1, URZ ;  /* 0xffffffff0e057890 */ /* 0x000fe4000fffe0ff */
[----:B------:R-:W-:-:S03]  /*14d0*/  UIADD3 UR7, UPT, UPT, UR15, -UR14, URZ ;  /* 0x8000000e0f077290 */ /* 0x000fc6000fffe0ff */
[----:B------:R-:W-:-:S04]  /*14e0*/  @UP1 UIADD3 UR5, UPT, UPT, UR14, URZ, URZ ;  /* 0x000000ff0e051290 */ /* 0x000fc8000fffe0ff */
[----:B--2---:R-:W-:-:S12]  /*14f0*/  UIADD3 UR5, UPT, UPT, UR5, 0x1, URZ ;  /* 0x0000000105057890 */ /* 0x004fd8000fffe0ff */
.L_x_35:
[----:B------:R-:W-:Y:S01]  /*1500*/  UISETP.NE.AND UP0, UPT, UR37, URZ, UPT ;  /* 0x000000ff2500728c */ /* 0x000fe2000bf05270 */
[----:B------:R-:W1:Y:S08]  /*1510*/  S2UR UR37, SR_CgaCtaId ;  /* 0x00000000002579c3 */ /* 0x000e700000008800 */
[----:B------:R-:W-:Y:S05]  /*1520*/  BRA.U UP0, `(.L_x_18) ;  /* 0x0000000100347547 */ /* 0x000fea000b800000 */
[----:B------:R-:W2:Y:S01]  /*1530*/  S2R R2, SR_CgaCtaId ;  /* 0x0000000000027919 */ /* 0x000ea20000008800 */
[----:B------:R-:W-:-:S04]  /*1540*/  MOV R3, 0x400 ;  /* 0x0000040000037802 */ /* 0x000fc80000000f00 */
[----:B--2---:R-:W-:Y:S02]  /*1550*/  LEA R2, R2, R3, 0x18 ;  /* 0x0000000302027211 */ /* 0x004fe400078ec0ff */
[----:B------:R-:W-:-:S03]  /*1560*/  SHF.L.U32 R3, R11, 0x1f, RZ ;  /* 0x0000001f0b037819 */ /* 0x000fc600000006ff */
[----:B------:R-:W-:-:S04]  /*1570*/  IMAD R2, R12, 0x8, R2 ;  /* 0x000000080c027824 */ /* 0x000fc800078e0202 */
[----:B------:R-:W2:Y:S02]  /*1580*/  SYNCS.PHASECHK.TRANS64.TRYWAIT P0, [R2+URZ+0xe0], R3 ;  /* 0x0000e003020075a7 */ /* 0x000ea400080011ff */
[----:B--2---:R-:W-:Y:S05]  /*1590*/  @!P0 BRA `(.L_x_19) ;  /* 0x0000007800a08947 */ /* 0x004fea0003800000 */
.L_x_129:
[----:B------:R-:W-:Y:S01]  /*15a0*/  VIADD R12, R12, 0x1 ;  /* 0x000000010c0c7836 */ /* 0x000fe20000000000 */
[----:B------:R2:W-:Y:S04]  /*15b0*/  SYNCS.ARRIVE.TRANS64.A1T0 RZ, [R2+URZ+0xd0], RZ ;  /* 0x0000d0ff02ff79a7 */ /* 0x0005e800081000ff */
[----:B------:R-:W-:-:S04]  /*15c0*/  ISETP.NE.AND P0, PT, R12, 0x2, PT ;  /* 0x000000020c00780c */ /* 0x000fc80003f05270 */
[----:B------:R-:W-:Y:S02]  /*15d0*/  SEL R12, R12, RZ, P0 ;  /* 0x000000ff0c0c7207 */ /* 0x000fe40000000000 */
[----:B--2---:R-:W-:-:S04]  /*15e0*/  SEL R2, RZ, 0x1, P0 ;  /* 0x00000001ff027807 */ /* 0x004fc80000000000 */
[----:B------:R-:W-:-:S07]  /*15f0*/  LOP3.LUT R11, R11, R2, RZ, 0x3c, !PT ;  /* 0x000000020b0b7212 */ /* 0x000fce00078e3cff */
.L_x_18:
[----:B------:R-:W-:Y:S01]  /*1600*/  UMOV UR4, 0x400 ;  /* 0x0000040000047882 */ /* 0x000fe20000000000 */
[----:B------:R-:W-:Y:S01]  /*1610*/  SHF.L.U32 R2, R17, 0x1f, RZ ;  /* 0x0000001f11027819 */ /* 0x000fe200000006ff */
[----:B-1----:R-:W-:Y:S01]  /*1620*/  ULEA UR4, UR37, UR4, 0x18 ;  /* 0x0000000425047291 */ /* 0x002fe2000f8ec0ff */
[----:B------:R-:W-:Y:S01]  /*1630*/  R2UR UR35, R15 ;  /* 0x000000000f2372ca */ /* 0x000fe200000e0000 */
[----:B------:R-:W-:Y:S01]  /*1640*/  UISETP.GE.U32.AND UP0, UPT, UR13, 0xff, UPT ;  /* 0x000000ff0d00788c */ /* 0x000fe2000bf06070 */
[----:B------:R-:W-:Y:S01]  /*1650*/  R2UR UR19, R14 ;  /* 0x000000000e1372ca */ /* 0x000fe200000e0000 */
[----:B------:R-:W-:Y:S01]  /*1660*/  ULEA UR8, UR6, UR4, 0x3 ;  /* 0x0000000406087291 */ /* 0x000fe2000f8e18ff */
[----:B------:R-:W-:-:S08]  /*1670*/  UMOV UR29, URZ ;  /* 0x000000ff001d7c82 */ /* 0x000fd00008000000 */
[----:B------:R1:W2:Y:S01]  /*1680*/  SYNCS.PHASECHK.TRANS64.TRYWAIT P0, [UR8+0x10], R2 ;  /* 0x00001002ff0075a7 */ /* 0x0002a20008001108 */
[----:B------:R-:W-:Y:S02]  /*1690*/  USHF.L.U32 UR35, UR35, 0x6, URZ ;  /* 0x0000000623237899 */ /* 0x000fe400080006ff */
[----:B------:R-:W-:Y:S01]  /*16a0*/  USHF.L.U32 UR19, UR19, 0x8, URZ ;  /* 0x0000000813137899 */ /* 0x000fe200080006ff */
[----:B------:R-:W-:Y:S11]  /*16b0*/  BRA.U !UP0, `(.L_x_20) ;  /* 0x0000000108d87547 */ /* 0x000ff6000b800000 */
[----:B------:R-:W-:Y:S01]  /*16c0*/  UMOV UR21, URZ ;  /* 0x000000ff00157c82 */ /* 0x000fe20008000000 */
[----:B------:R-:W-:-:S05]  /*16d0*/  UMOV UR42, UR6 ;  /* 0x00000006002a7c82 */ /* 0x000fca0008000000 */
.L_x_25:
[----:B-1----:R-:W-:Y:S01]  /*16e0*/  ULEA UR33, UR42, UR4, 0x3 ;  /* 0x000000042a217291 */ /* 0x002fe2000f8e18ff */
[----:B--2---:R-:W-:Y:S01]  /*16f0*/  @!P5 MOV R3, 0x14000 ;  /* 0x000140000003d802 */ /* 0x004fe20000000f00 */
[----:B--2---:R-:W-:Y:S10]  /*1700*/  @P0 BRA `(.L_x_21) ;  /* 0x00000000000c0947 */ /* 0x004ff40003800000 */
[----:B------:R-:W-:-:S04]  /*1710*/  SHF.L.U32 R4, R17, 0x1f, RZ ;  /* 0x0000001f11047819 */ /* 0x000fc800000006ff */
[----:B------:R-:W2:Y:S02]  /*1720*/  SYNCS.PHASECHK.TRANS64.TRYWAIT P0, [UR33+0x10], R4 ;  /* 0x00001004ff0075a7 */ /* 0x000ea40008001121 */
[----:B--2---:R-:W-:Y:S05]  /*1730*/  @!P0 BRA `(.L_x_22) ;  /* 0x00000078004c8947 */ /* 0x004fea0003800000 */
.L_x_21:
[----:B------:R2:W-:Y:S01]  /*1740*/  @!P5 SYNCS.ARRIVE.TRANS64 RZ, [UR33], R3 ;  /* 0x00000003ffffd9a7 */ /* 0x0005e20008000021 */
[----:B------:R-:W-:Y:S04]  /*1750*/  BSSY.RECONVERGENT B0, `(.L_x_23) ;  /* 0x0000003000007945 */ /* 0x000fe80003800200 */
[----:B------:R-:W-:Y:S05]  /*1760*/  @P4 BRA `(.L_x_24) ;  /* 0x0000000000044947 */ /* 0x000fea0003800000 */
[----:B------:R-:W-:Y:S05]  /*1770*/  BPT.TRAP 0x1 ;  /* 0x000000040000795c */ /* 0x000fea0000300000 */
.L_x_24:
[----:B------:R-:W-:Y:S05]  /*1780*/  BSYNC.RECONVERGENT B0 ;  /* 0x0000000000007941 */ /* 0x000fea0003800200 */
.L_x_23:
[----:B------:R-:W-:Y:S02]  /*1790*/  UIADD3 UR6, UPT, UPT, UR42, 0x1, URZ ;  /* 0x000000012a067890 */ /* 0x000fe4000fffe0ff */
[----:B------:R-:W-:Y:S02]  /*17a0*/  ULEA UR24, UR42, UR4, 0xe ;  /* 0x000000042a187291 */ /* 0x000fe4000f8e70ff */
[----:B------:R-:W-:Y:S02]  /*17b0*/  UISETP.NE.AND UP0, UPT, UR6, 0x2, UPT ;  /* 0x000000020600788c */ /* 0x000fe4000bf05270 */
[----:B------:R-:W-:Y:S02]  /*17c0*/  UIADD3 UR40, UP1, UPT, UR22, 0x80, URZ ;  /* 0x0000008016287890 */ /* 0x000fe4000ff3e0ff */
[----:B------:R-:W-:Y:S02]  /*17d0*/  USEL UR9, URZ, 0x1, UP0 ;  /* 0x00000001ff097887 */ /* 0x000fe40008000000 */
[----:B------:R-:W-:-:S02]  /*17e0*/  USEL UR6, UR6, URZ, UP0 ;  /* 0x000000ff06067287 */ /* 0x000fc40008000000 */
[----:B------:R-:W-:Y:S02]  /*17f0*/  USHF.L.U32 UR34, UR21, 0x7, URZ ;  /* 0x0000000715227899 */ /* 0x000fe400080006ff */
[----:B------:R-:W-:Y:S01]  /*1800*/  ULEA UR8, UR6, UR4, 0x3 ;  /* 0x0000000406087291 */ /* 0x000fe2000f8e18ff */
[----:B------:R-:W-:Y:S01]  /*1810*/  LOP3.LUT R17, R17, UR9, RZ, 0x3c, !PT ;  /* 0x0000000911117c12 */ /* 0x000fe2000f8e3cff */
[----:B------:R-:W-:Y:S02]  /*1820*/  UIADD3 UR38, UP0, UPT, UR22, 0x180, URZ ;  /* 0x0000018016267890 */ /* 0x000fe4000ff1e0ff */
[----:B------:R-:W-:Y:S01]  /*1830*/  UIADD3.X UR41, UPT, UPT, URZ, UR23, URZ, UP1, !UPT ;  /* 0x00000017ff297290 */ /* 0x000fe20008ffe4ff */
[----:B-1----:R-:W-:Y:S01]  /*1840*/  SHF.L.U32 R2, R17, 0x1f, RZ ;  /* 0x0000001f11027819 */ /* 0x002fe200000006ff */
[----:B------:R-:W-:Y:S02]  /*1850*/  UIADD3 UR32, UPT, UPT, UR24, 0x8800, URZ ;  /* 0x0000880018207890 */ /* 0x000fe4000fffe0ff */
[----:B------:R-:W-:Y:S01]  /*1860*/  UIADD3 UR26, UPT, UPT, UR34, 0x40, URZ ;  /* 0x00000040221a7890 */ /* 0x000fe2000fffe0ff */
[----:B------:R1:W1:Y:S01]  /*1870*/  SYNCS.PHASECHK.TRANS64.TRYWAIT P0, [UR8+0x10], R2 ;  /* 0x00001002ff0075a7 */ /* 0x0002620008001108 */
[----:B------:R-:W-:-:S02]  /*1880*/  ULEA UR8, UR42, UR4, 0x10 ;  /* 0x000000042a087291 */ /* 0x000fc4000f8e80ff */
[----:B------:R-:W-:Y:S02]  /*1890*/  UIADD3 UR24, UPT, UPT, UR24, 0xa800, URZ ;  /* 0x0000a80018187890 */ /* 0x000fe4000fffe0ff */
[----:B------:R-:W-:Y:S02]  /*18a0*/  UIADD3.X UR39, UPT, UPT, URZ, UR23, URZ, UP0, !UPT ;  /* 0x00000017ff277290 */ /* 0x000fe400087fe4ff */
[----:B------:R-:W-:Y:S02]  /*18b0*/  UIADD3 UR16, UPT, UPT, UR8, 0x10800, URZ ;  /* 0x0001080008107890 */ /* 0x000fe4000fffe0ff */
[----:B------:R-:W-:Y:S01]  /*18c0*/  UIADD3 UR8, UPT, UPT, UR8, 0x18800, URZ ;  /* 0x0001880008087890 */ /* 0x000fe2000fffe0ff */
[----:B------:R-:W-:Y:S01]  /*18d0*/  UMOV UR30, 0x0 ;  /* 0x00000000001e7882 */ /* 0x000fe20000000000 */
[----:B------:R-:W-:Y:S01]  /*18e0*/  UMOV UR31, 0x10000000 ;  /* 0x10000000001f7882 */ /* 0x000fe20000000000 */
[----:B------:R-:W-:Y:S01]  /*18f0*/  UMOV UR25, UR33 ;  /* 0x0000002100197c82 */ /* 0x000fe20008000000 */
[----:B------:R-:W-:Y:S01]  /*1900*/  UMOV UR27, UR35 ;  /* 0x00000023001b7c82 */ /* 0x000fe20008000000 */
[----:B------:R-:W-:Y:S01]  /*1910*/  UMOV UR28, UR36 ;  /* 0x00000024001c7c82 */ /* 0x000fe20008000000 */
[----:B------:R-:W-:Y:S01]  /*1920*/  UMOV UR17, UR33 ;  /* 0x0000002100117c82 */ /* 0x000fe20008000000 */
[----:B------:R-:W-:Y:S01]  /*1930*/  UMOV UR20, UR36 ;  /* 0x0000002400147c82 */ /* 0x000fe20008000000 */
[----:B------:R-:W-:Y:S01]  /*1940*/  UMOV UR18, UR34 ;  /* 0x0000002200127c82 */ /* 0x000fe20008000000 */
[----:B------:R1:W-:Y:S01]  /*1950*/  UTMALDG.3D [UR32], [UR40], desc[UR30] ;  /* 0x00001e20280075b4 */ /* 0x0003e20008011000 */
[----:B------:R-:W-:Y:S01]  /*1960*/  UMOV UR11, UR19 ;  /* 0x00000013000b7c82 */ /* 0x000fe20008000000 */
[----:B------:R-:W-:Y:S01]  /*1970*/  UMOV UR12, UR36 ;  /* 0x00000024000c7c82 */ /* 0x000fe20008000000 */
[----:B------:R-:W-:Y:S01]  /*1980*/  UMOV UR9, UR33 ;  /* 0x0000002100097c82 */ /* 0x000fe20008000000 */
[----:B------:R-:W-:Y:S01]  /*1990*/  UMOV UR10, UR26 ;  /* 0x0000001a000a7c82 */ /* 0x000fe20008000000 */
[----:B------:R-:W-:Y:S01]  /*19a0*/  UIADD3 UR21, UPT, UPT, UR21, 0x1, URZ ;  /* 0x0000000115157890 */ /* 0x000fe2000fffe0ff */
[----:B------:R-:W-:Y:S01]  /*19b0*/  UMOV UR29, UR5 ;  /* 0x00000005001d7c82 */ /* 0x000fe20008000000 */
[----:B------:R1:W-:Y:S02]  /*19c0*/  UTMALDG.3D [UR24], [UR40], desc[UR30] ;  /* 0x00001e18280075b4 */ /* 0x0003e40008011000 */
[----:B------:R-:W-:Y:S01]  /*19d0*/  UISETP.NE.AND UP0, UPT, UR21, UR5, UPT ;  /* 0x000000051500728c */ /* 0x000fe2000bf05270 */
[----:B------:R-:W-:Y:S01]  /*19e0*/  UMOV UR42, UR6 ;  /* 0x00000006002a7c82 */ /* 0x000fe20008000000 */
[----:B------:R1:W-:Y:S01]  /*19f0*/  UTMALDG.3D [UR16], [UR38], desc[UR30] ;  /* 0x00001e10260075b4 */ /* 0x0003e20008011000 */
[----:B------:R1:W-:Y:S06]  /*1a00*/  UTMALDG.3D [UR8], [UR38], desc[UR30] ;  /* 0x00001e08260075b4 */ /* 0x0003ec0008011000 */
[----:B------:R-:W-:Y:S05]  /*1a10*/  BRA.U UP0, `(.L_x_25) ;  /* 0xfffffffd00307547 */ /* 0x000fea000b83ffff */
.L_x_20:
[----:B-1----:R-:W-:Y:S01]  /*1a20*/  ULEA UR8, UR6, UR4, 0x3 ;  /* 0x0000000406087291 */ /* 0x002fe2000f8e18ff */
[----:B------:R-:W-:Y:S01]  /*1a30*/  SHF.L.U32 R2, R17, 0x1f, RZ ;  /* 0x0000001f11027819 */ /* 0x000fe200000006ff */
[----:B------:R-:W-:Y:S01]  /*1a40*/  @!P1 SYNCS.ARRIVE.TRANS64.A1T0 RZ, [UR4+0x68], RZ ;  /* 0x000068ffffff99a7 */ /* 0x000fe20008100004 */
[----:B------:R-:W-:-:S06]  /*1a50*/  UISETP.GT.AND UP0, UPT, UR15, UR14, UPT ;  /* 0x0000000e0f00728c */ /* 0x000fcc000bf04270 */
[----:B--2---:R1:W2:Y:S03]  /*1a60*/  SYNCS.PHASECHK.TRANS64.TRYWAIT P0, [UR8+0x10], R2 ;  /* 0x00001002ff0075a7 */ /* 0x0042a60008001108 */
[----:B------:R-:W-:Y:S05]  /*1a70*/  BRA.U !UP0, `(.L_x_26) ;  /* 0x0000000108d47547 */ /* 0x000fea000b800000 */
[----:B------:R-:W-:Y:S01]  /*1a80*/  UIADD3 UR21, UPT, UPT, UR7, UR29, URZ ;  /* 0x0000001d07157290 */ /* 0x000fe2000fffe0ff */
[----:B------:R-:W-:-:S11]  /*1a90*/  UMOV UR42, UR6 ;  /* 0x00000006002a7c82 */ /* 0x000fd60008000000 */
.L_x_31:
[----:B-1----:R-:W-:Y:S01]  /*1aa0*/  ULEA UR33, UR42, UR4, 0x3 ;  /* 0x000000042a217291 */ /* 0x002fe2000f8e18ff */
[----:B--2---:R-:W-:Y:S01]  /*1ab0*/  @!P5 MOV R3, 0x14000 ;  /* 0x000140000003d802 */ /* 0x004fe20000000f00 */
[----:B--2---:R-:W-:Y:S10]  /*1ac0*/  @P0 BRA `(.L_x_27) ;  /* 0x00000000000c0947 */ /* 0x004ff40003800000 */
[----:B------:R-:W-:-:S04]  /*1ad0*/  SHF.L.U32 R4, R17, 0x1f, RZ ;  /* 0x0000001f11047819 */ /* 0x000fc800000006ff */
[----:B------:R-:W2:Y:S02]  /*1ae0*/  SYNCS.PHASECHK.TRANS64.TRYWAIT P0, [UR33+0x10], R4 ;  /* 0x00001004ff0075a7 */ /* 0x000ea40008001121 */
[----:B--2---:R-:W-:Y:S05]  /*1af0*/  @!P0 BRA `(.L_x_28) ;  /* 0x0000007400748947 */ /* 0x004fea0003800000 */
.L_x_27:
[----:B------:R2:W-:Y:S01]  /*1b00*/  @!P5 SYNCS.ARRIVE.TRANS64 RZ, [UR33], R3 ;  /* 0x00000003ffffd9a7 */ /* 0x0005e20008000021 */
[----:B------:R-:W-:Y:S04]  /*1b10*/  BSSY.RECONVERGENT B0, `(.L_x_29) ;  /* 0x0000003000007945 */ /* 0x000fe80003800200 */
[----:B------:R-:W-:Y:S05]  /*1b20*/  @P4 BRA `(.L_x_30) ;  /* 0x0000000000044947 */ /* 0x000fea0003800000 */
[----:B------:R-:W-:Y:S05]  /*1b30*/  BPT.TRAP 0x1 ;  /* 0x000000040000795c */ /* 0x000fea0000300000 */
.L_x_30:
[----:B------:R-:W-:Y:S05]  /*1b40*/  BSYNC.RECONVERGENT B0 ;  /* 0x0000000000007941 */ /* 0x000fea0003800200 */
.L_x_29:
        /* <DEDUP_REMOVED lines=32> */
[----:B------:R-:W-:Y:S01]  /*1d50*/  UMOV UR10, UR26 ;  /* 0x0000001a000a7c82 */ /* 0x000fe20008000000 */
[----:B------:R-:W-:Y:S01]  /*1d60*/  UIADD3 UR29, UPT, UPT, UR29, 0x1, URZ ;  /* 0x000000011d1d7890 */ /* 0x000fe2000fffe0ff */
[----:B------:R1:W-:Y:S01]  /*1d70*/  UTMALDG.3D [UR24], [UR40], desc[UR30] ;  /* 0x00001e18280075b4 */ /* 0x0003e20008011000 */
[----:B------:R-:W-:-:S02]  /*1d80*/  UMOV UR42, UR6 ;  /* 0x00000006002a7c82 */ /* 0x000fc40008000000 */
[----:B------:R-:W-:Y:S01]  /*1d90*/  UISETP.NE.AND UP0, UPT, UR29, UR21, UPT ;  /* 0x000000151d00728c */ /* 0x000fe2000bf05270 */
[----:B------:R1:W-:Y:S01]  /*1da0*/  UTMALDG.3D [UR16], [UR38], desc[UR30] ;  /* 0x00001e10260075b4 */ /* 0x0003e20008011000 */
[----:B------:R1:W-:Y:S07]  /*1db0*/  UTMALDG.3D [UR8], [UR38], desc[UR30] ;  /* 0x00001e08260075b4 */ /* 0x0003ee0008011000 */
[----:B------:R-:W-:Y:S05]  /*1dc0*/  BRA.U UP0, `(.L_x_31) ;  /* 0xfffffffd00347547 */ /* 0x000fea000b83ffff */
.L_x_26:
[C---:B-1----:R-:W-:Y:S01]  /*1dd0*/  LEA R2, R16.reuse, UR4, 0x3 ;  /* 0x0000000410027c11 */ /* 0x042fe2000f8e18ff */
[----:B------:R-:W-:Y:S01]  /*1de0*/  NOP ;  /* 0x0000000000007918 */ /* 0x000fe20000000000 */
[----:B--2---:R-:W-:Y:S02]  /*1df0*/  SHF.L.U32 R3, R13, 0x1f, RZ ;  /* 0x0000001f0d037819 */ /* 0x004fe400000006ff */
[----:B------:R-:W-:Y:S02]  /*1e00*/  LEA R4, R16, UR4, 0x4 ;  /* 0x0000000410047c11 */ /* 0x000fe4000f8e20ff */
[----:B------:R-:W1:Y:S02]  /*1e10*/  SYNCS.PHASECHK.TRANS64.TRYWAIT P0, [R2+URZ+0x70], R3 ;  /* 0x00007003020075a7 */ /* 0x000e6400080011ff */
[----:B-1----:R-:W-:Y:S05]  /*1e20*/  @!P0 BRA `(.L_x_32) ;  /* 0x0000007000c08947 */ /* 0x002fea0003800000 */
.L_x_132:
[----:B------:R-:W2:Y:S01]  /*1e30*/  LDS.128 R4, [R4+0x100] ;  /* 0x0001000004047984 */ /* 0x000ea20000000c00 */
[----:B---3--:R-:W-:Y:S01]  /*1e40*/  ISETP.GE.AND P0, PT, R40, 0x1, PT ;  /* 0x000000012800780c */ /* 0x008fe20003f06270 */
[----:B-1----:R-:W-:Y:S01]  /*1e50*/  VIADD R2, R2, 0x80 ;  /* 0x0000008002027836 */ /* 0x002fe20000000000 */
[----:B------:R-:W-:Y:S01]  /*1e60*/  @!PT LDS RZ, [RZ] ;  /* 0x00000000fffff984 */ /* 0x000fe20000000800 */
[----:B------:R-:W-:Y:S01]  /*1e70*/  @!PT LDS RZ, [RZ] ;  /* 0x00000000fffff984 */ /* 0x000fe20000000800 */
[----:B------:R-:W-:Y:S01]  /*1e80*/  @!PT LDS RZ, [RZ] ;  /* 0x00000000fffff984 */ /* 0x000fe20000000800 */
[----:B------:R-:W-:Y:S01]  /*1e90*/  @!PT LDS RZ, [RZ] ;  /* 0x00000000fffff984 */ /* 0x000fe20000000800 */
[----:B------:R1:W-:Y:S06]  /*1ea0*/  MEMBAR.ALL.CTA ;  /* 0x0000000000007992 */ /* 0x0003ec0000008000 */
[----:B-1----:R-:W1:Y:S01]  /*1eb0*/  FENCE.VIEW.ASYNC.S ;  /* 0x00000000000073c6 */ /* 0x002e620000000000 */
[----:B------:R-:W-:-:S04]  /*1ec0*/  PRMT R2, RZ, 0x654, R2 ;  /* 0x00000654ff027816 */ /* 0x000fc80000000002 */
[----:B-1----:R1:W-:Y:S01]  /*1ed0*/  SYNCS.ARRIVE.TRANS64.RED.A1T0 RZ, [R2+URZ], RZ ;  /* 0x000000ff02ff79a7 */ /* 0x0023e200081004ff */
[----:B--2---:R-:W-:-:S13]  /*1ee0*/  LOP3.LUT P2, RZ, R6, 0x1, RZ, 0xc0, !PT ;  /* 0x0000000106ff7812 */ /* 0x004fda000784c0ff */
[----:B------:R-:W-:Y:S01]  /*1ef0*/  @P2 SHF.R.U32.HI R3, RZ, 0x10, R5 ;  /* 0x00000010ff032819 */ /* 0x000fe20000011605 */
[----:B------:R-:W-:Y:S01]  /*1f00*/  VOTEU.ANY UP0, P2 ;  /* 0x0000000000ff7886 */ /* 0x000fe20001000100 */
[----:B------:R-:W-:Y:S02]  /*1f10*/  @P2 MOV R10, R4 ;  /* 0x00000004000a2202 */ /* 0x000fe40000000f00 */
[----:B------:R-:W-:Y:S02]  /*1f20*/  @P2 R2UR.BROADCAST UR8, R3 ;  /* 0x00000000030822ca */ /* 0x000fe400008e0000 */
[----:B------:R-:W-:-:S11]  /*1f30*/  @P2 LOP3.LUT R9, R5, 0xffff, RZ, 0xc0, !PT ;  /* 0x0000ffff05092812 */ /* 0x000fd600078ec0ff */
[----:B------:R-:W-:Y:S01]  /*1f40*/  @UP0 UMOV UR36, UR8 ;  /* 0x0000000800240c82 */ /* 0x000fe20008000000 */
[----:B-1----:R-:W-:Y:S05]  /*1f50*/  @!P0 BRA `(.L_x_33) ;  /* 0x0000000000b88947 */ /* 0x002fea0003800000 */
[----:B------:R-:W4:Y:S01]  /*1f60*/  LDC.64 R4, c[0x0][0xb18] ;  /* 0x0002c600ff047b82 */ /* 0x000f220000000a00 */
[----:B------:R-:W-:-:S07]  /*1f70*/  ISETP.NE.AND P3, PT, R40, 0x1, PT ;  /* 0x000000012800780c */ /* 0x000fce0003f65270 */
[----:B------:R-:W1:Y:S08]  /*1f80*/  LDC.64 R6, c[0x0][0xb10] ;  /* 0x0002c400ff067b82 */ /* 0x000e700000000a00 */
[----:B------:R-:W2:Y:S08]  /*1f90*/  LDC R14, c[0x0][0xb20] ;  /* 0x0002c800ff0e7b82 */ /* 0x000eb00000000800 */
[----:B------:R-:W3:Y:S01]  /*1fa0*/  LDC R15, c[0x0][0xb0c] ;  /* 0x0002c300ff0f7b82 */ /* 0x000ee20000000800 */
[----:B----4-:R-:W-:Y:S01]  /*1fb0*/  IMAD.HI.U32 R19, R0, R5, RZ ;  /* 0x0000000500137227 */ /* 0x010fe200078e00ff */
[----:B------:R-:W-:-:S03]  /*1fc0*/  ISETP.NE.AND P0, PT, R4, 0x1, PT ;  /* 0x000000010400780c */ /* 0x000fc60003f05270 */
[----:B------:R-:W-:-:S03]  /*1fd0*/  IMAD.HI.U32 R5, R9, R5, RZ ;  /* 0x0000000509057227 */ /* 0x000fc600078e00ff */
[----:B------:R-:W4:Y:S01]  /*1fe0*/  LDC.64 R2, c[0x0][0xb28] ;  /* 0x0002ca00ff027b82 */ /* 0x000f220000000a00 */
[----:B-1----:R-:W-:-:S04]  /*1ff0*/  IMAD.HI.U32 R20, R8, R6, RZ ;  /* 0x0000000608147227 */ /* 0x002fc800078e00ff */
[----:B------:R-:W-:Y:S01]  /*2000*/  IMAD.HI.U32 R21, R10, R6, RZ ;  /* 0x000000060a157227 */ /* 0x000fe200078e00ff */
[----:B------:R-:W-:Y:S02]  /*2010*/  SHF.R.U32.HI R20, RZ, R7, R20 ;  /* 0x00000007ff147219 */ /* 0x000fe40000011614 */
[-C--:B--2---:R-:W-:Y:S02]  /*2020*/  SHF.R.U32.HI R19, RZ, R14.reuse, R19 ;  /* 0x0000000eff137219 */ /* 0x084fe40000011613 */
[----:B------:R-:W-:Y:S02]  /*2030*/  SHF.R.U32.HI R5, RZ, R14, R5 ;  /* 0x0000000eff057219 */ /* 0x000fe40000011605 */
[----:B------:R-:W-:Y:S02]  /*2040*/  SEL R19, R0, R19, !P0 ;  /* 0x0000001300137207 */ /* 0x000fe40004000000 */
[----:B------:R-:W-:Y:S02]  /*2050*/  SHF.R.U32.HI R21, RZ, R7, R21 ;  /* 0x00000007ff157219 */ /* 0x000fe40000011615 */
[----:B---3--:R-:W-:-:S02]  /*2060*/  ISETP.NE.AND P1, PT, R15, 0x1, PT ;  /* 0x000000010f00780c */ /* 0x008fc40003f25270 */
[----:B------:R-:W-:Y:S02]  /*2070*/  SEL R5, R9, R5, !P0 ;  /* 0x0000000509057207 */ /* 0x000fe40004000000 */
[----:B------:R-:W-:Y:S02]  /*2080*/  SEL R20, R8, R20, !P1 ;  /* 0x0000001408147207 */ /* 0x000fe40004800000 */
[----:B------:R-:W-:Y:S01]  /*2090*/  SEL R21, R10, R21, !P1 ;  /* 0x000000150a157207 */ /* 0x000fe20004800000 */
[----:B----4-:R-:W-:-:S04]  /*20a0*/  IMAD.HI.U32 R18, R19, R2, RZ ;  /* 0x0000000213127227 */ /* 0x010fc800078e00ff */
        /* <DEDUP_REMOVED lines=10> */
[----:B------:R-:W-:-:S04]  /*2150*/  @!P0 IMAD.HI.U32 R7, R21, R2, RZ ;  /* 0x0000000215078227 */ /* 0x000fc800078e00ff */
[----:B------:R-:W-:Y:S01]  /*2160*/  IMAD.MOV R2, RZ, RZ, -R6 ;  /* 0x000000ffff027224 */ /* 0x000fe200078e0a06 */
[----:B------:R-:W-:Y:S02]  /*2170*/  @!P0 SHF.R.U32.HI R3, RZ, R3, R7 ;  /* 0x00000003ff038219 */ /* 0x000fe40000011607 */
[----:B------:R-:W-:Y:S01]  /*2180*/  IADD3 R7, PT, PT, -R5, RZ, RZ ;  /* 0x000000ff05077210 */ /* 0x000fe20007ffe1ff */
[----:B------:R-:W-:Y:S01]  /*2190*/  IMAD R2, R40, R2, R5 ;  /* 0x0000000228027224 */ /* 0x000fe200078e0205 */
        /* <DEDUP_REMOVED lines=10> */
.L_x_33:
[----:B------:R-:W1:Y:S02]  /*2240*/  LDCU UR8, c[0x0][0xb30] ;  /* 0x00016600ff0877ac */ /* 0x000e640008000800 */
[----:B-1----:R-:W-:-:S09]  /*2250*/  UISETP.NE.AND UP0, UPT, UR8, 0x1, UPT ;  /* 0x000000010800788c */ /* 0x002fd2000bf05270 */
[----:B------:R-:W-:Y:S05]  /*2260*/  BRA.U UP0, `(.L_x_34) ;  /* 0x0000000100407547 */ /* 0x000fea000b800000 */
[----:B------:R-:W1:Y:S08]  /*2270*/  LDC.64 R4, c[0x0][0xb10] ;  /* 0x0002c400ff047b82 */ /* 0x000e700000000a00 */
[----:B------:R-:W2:Y:S08]  /*2280*/  LDC.64 R2, c[0x0][0xb18] ;  /* 0x0002c600ff027b82 */ /* 0x000eb00000000a00 */
[----:B------:R-:W3:Y:S08]  /*2290*/  LDC R6, c[0x0][0xb20] ;  /* 0x0002c800ff067b82 */ /* 0x000ef00000000800 */
[----:B------:R-:W4:Y:S01]  /*22a0*/  LDC R7, c[0x0][0xb0c] ;  /* 0x0002c300ff077b82 */ /* 0x000f220000000800 */
[----:B-1----:R-:W-:-:S05]  /*22b0*/  IMAD.HI.U32 R4, R10, R4, RZ ;  /* 0x000000040a047227 */ /* 0x002fca00078e00ff */
[----:B------:R-:W-:Y:S01]  /*22c0*/  SHF.R.U32.HI R4, RZ, R5, R4 ;  /* 0x00000005ff047219 */ /* 0x000fe20000011604 */
[----:B--2---:R-:W-:Y:S01]  /*22d0*/  IMAD.HI.U32 R3, R9, R3, RZ ;  /* 0x0000000309037227 */ /* 0x004fe200078e00ff */
[----:B------:R-:W-:-:S04]  /*22e0*/  ISETP.NE.AND P0, PT, R2, 0x1, PT ;  /* 0x000000010200780c */ /* 0x000fc80003f05270 */
[----:B---3--:R-:W-:-:S04]  /*22f0*/  SHF.R.U32.HI R3, RZ, R6, R3 ;  /* 0x00000006ff037219 */ /* 0x008fc80000011603 */
[----:B------:R-:W-:Y:S02]  /*2300*/  SEL R3, R9, R3, !P0 ;  /* 0x0000000309037207 */ /* 0x000fe40004000000 */
[----:B----4-:R-:W-:-:S04]  /*2310*/  ISETP.NE.AND P1, PT, R7, 0x1, PT ;  /* 0x000000010700780c */ /* 0x010fc80003f25270 */
[----:B------:R-:W-:-:S05]  /*2320*/  SEL R4, R10, R4, !P1 ;  /* 0x000000040a047207 */ /* 0x000fca0004800000 */
[----:B------:R-:W-:Y:S02]  /*2330*/  IMAD.IADD R5, R3, 0x1, -R4 ;  /* 0x0000000103057824 */ /* 0x000fe400078e0a04 */
[----:B------:R-:W-:Y:S02]  /*2340*/  IMAD.IADD R3, R4, 0x1, -R3 ;  /* 0x0000000104037824 */ /* 0x000fe400078e0a03 */
[----:B------:R-:W-:Y:S02]  /*2350*/  IMAD R10, R5, R7, R10 ;  /* 0x00000007050a7224 */ /* 0x000fe400078e020a */
[----:B------:R-:W-:-:S07]  /*2360*/  IMAD R9, R3, R2, R9 ;  /* 0x0000000203097224 */ /* 0x000fce00078e0209 */
.L_x_34:
[----:B------:R-:W-:Y:S01]  /*2370*/  VIADD R16, R16, 0x1 ;  /* 0x0000000110107836 */ /* 0x000fe20000000000 */
[----:B------:R-:W-:Y:S01]  /*2380*/  PLOP3.LUT P1, PT, PT, PT, PT, 0x80, 0x8 ;  /* 0x000000000008781c */ /* 0x000fe20003f2f070 */
[----:B------:R-:W-:Y:S02]  /*2390*/  IMAD.IADD R15, R10, 0x1, R87 ;  /* 0x000000010a0f7824 */ /* 0x000fe400078e0257 */
[----:B------:R-:W-:Y:S01]  /*23a0*/  IMAD.IADD R14, R9, 0x1, R86 ;  /* 0x00000001090e7824 */ /* 0x000fe200078e0256 */
[----:B------:R-:W-:-:S04]  /*23b0*/  ISETP.NE.AND P0, PT, R16, 0x2, PT ;  /* 0x000000021000780c */ /* 0x000fc80003f05270 */
[----:B------:R-:W-:Y:S02]  /*23c0*/  SEL R2, RZ, 0x1, P0 ;  /* 0x00000001ff027807 */ /* 0x000fe40000000000 */
[----:B------:R-:W-:Y:S02]  /*23d0*/  SEL R16, R16, RZ, P0 ;  /* 0x000000ff10107207 */ /* 0x000fe40000000000 */
[----:B------:R-:W-:Y:S01]  /*23e0*/  LOP3.LUT R13, R13, R2, RZ, 0x3c, !PT ;  /* 0x000000020d0d7212 */ /* 0x000fe200078e3cff */
[----:B------:R-:W-:Y:S06]  /*23f0*/  @P2 BRA `(.L_x_35) ;  /* 0xfffffff000402947 */ /* 0x000fec000383ffff */
[----:B------:R-:W-:Y:S01]  /*2400*/  UIADD3 UR5, UPT, UPT, UR4, 0x10, URZ ;  /* 0x0000001004057890 */ /* 0x000fe2000fffe0ff */
[----:B------:R-:W-:-:S03]  /*2410*/  SHF.L.U32 R2, R17, 0x1f, RZ ;  /* 0x0000001f11027819 */ /* 0x000fc600000006ff */
[----:B------:R-:W-:-:S09]  /*2420*/  ULEA UR4, UR6, UR5, 0x3 ;  /* 0x0000000506047291 */ /* 0x000fd2000f8e18ff */
[----:B------:R-:W1:Y:S02]  /*2430*/  SYNCS.PHASECHK.TRANS64.TRYWAIT P0, [UR4], R2 ;  /* 0x00000002ff0075a7 */ /* 0x000e640008001104 */
[----:B-1----:R-:W-:Y:S05]  /*2440*/  @!P0 BRA `(.L_x_36) ;  /* 0x0000006c004c8947 */ /* 0x002fea0003800000 */
.L_x_134:
[----:B------:R-:W-:-:S04]  /*2450*/  UIADD3 UR6, UPT, UPT, UR6, 0x1, URZ ;  /* 0x0000000106067890 */ /* 0x000fc8000fffe0ff */
[----:B------:R-:W-:-:S04]  /*2460*/  UISETP.NE.AND UP0, UPT, UR6, 0x2, UPT ;  /* 0x000000020600788c */ /* 0x000fc8000bf05270 */
[----:B------:R-:W-:Y:S02]  /*2470*/  USEL UR4, URZ, 0x1, UP0 ;  /* 0x00000001ff047887 */ /* 0x000fe40008000000 */
[----:B------:R-:W-:-:S04]  /*2480*/  USEL UR6, UR6, URZ, UP0 ;  /* 0x000000ff06067287 */ /* 0x000fc80008000000 */
[----:B------:R-:W-:Y:S01]  /*2490*/  ULEA UR6, UR6, UR5, 0x3 ;  /* 0x0000000506067291 */ /* 0x000fe2000f8e18ff */
[----:B-1----:R-:W-:-:S04]  /*24a0*/  LOP3.LUT R2, R17, UR4, RZ, 0x3c, !PT ;  /* 0x0000000411027c12 */ /* 0x002fc8000f8e3cff */
[----:B------:R-:W-:Y:S01]  /*24b0*/  SHF.L.U32 R2, R2, 0x1f, RZ ;  /* 0x0000001f02027819 */ /* 0x000fe200000006ff */
[----:B----4-:R-:W-:-:S07]  /*24c0*/  IMAD.U32 R0, RZ, RZ, UR6 ;  /* 0x00000006ff007e24 */ /* 0x010fce000f8e00ff */
.L_x_37:
[----:B-1----:R1:W2:Y:S02]  /*24d0*/  SYNCS.PHASECHK.TRANS64.TRYWAIT P0, [R0+URZ], R2 ;  /* 0x00000002000075a7 */ /* 0x0022a400080011ff */
[----:B--2---:R-:W-:Y:S05]  /*24e0*/  @!P0 NANOSLEEP.SYNCS 0x989680 ;  /* 0x009896800000895d */ /* 0x004fea0003900000 */
[----:B------:R-:W2:Y:S02]  /*24f0*/  @!P0 SYNCS.PHASECHK.TRANS64 P0, [R0+URZ], R2 ;  /* 0x00000002000085a7 */ /* 0x000ea400080010ff */
[----:B--2---:R-:W-:Y:S05]  /*2500*/  @P0 EXIT ;  /* 0x000000000000094d */ /* 0x004fea0003800000 */
[----:B------:R-:W-:Y:S05]  /*2510*/  BRA `(.L_x_37) ;  /* 0xfffffffc00ec7947 */ /* 0x000fea000383ffff */
.L_x_17:
[----:B------:R-:W-:-:S04]  /*2520*/  UISETP.NE.AND UP1, UPT, UR37, URZ, UPT ;  /* 0x000000ff2500728c */ /* 0x000fc8000bf25270 */
[----:B------:R-:W-:-:S09]  /*2530*/  UISETP.NE.OR UP1, UPT, UR8, 0x1, UP1 ;  /* 0x000000010800788c */ /* 0x000fd20008f25670 */
[----:B------:R-:W-:Y:S05]  /*2540*/  BRA.U UP1, `(.L_x_38) ;  /* 0x0000000501487547 */ /* 0x000fea000b800000 */
[----:B------:R-:W-:Y:S01]  /*2550*/  ISETP.NE.AND P2, PT, R2, RZ, PT ;  /* 0x000000ff0200720c */ /* 0x000fe20003f45270 */
[----:B------:R-:W-:Y:S01]  /*2560*/  IMAD.MOV.U32 R12, RZ, RZ, 0x1 ;  /* 0x00000001ff0c7424 */ /* 0x000fe200078e00ff */
[----:B------:R-:W-:Y:S02]  /*2570*/  CS2R R10, SRZ ;  /* 0x00000000000a7805 */ /* 0x000fe4000001ff00 */
[----:B------:R-:W-:Y:S01]  /*2580*/  CS2R R8, SRZ ;  /* 0x0000000000087805 */ /* 0x000fe2000001ff00 */
[----:B------:R-:W-:Y:S01]  /*2590*/  UMOV UR4, 0x400 ;  /* 0x0000040000047882 */ /* 0x000fe20000000000 */
[----:B------:R-:W-:Y:S01]  /*25a0*/  UMOV UR6, URZ ;  /* 0x000000ff00067c82 */ /* 0x000fe20008000000 */
[----:B------:R-:W-:-:S12]  /*25b0*/  ULEA UR37, UR37, UR4, 0x18 ;  /* 0x0000000425257291 */ /* 0x000fd8000f8ec0ff */
.L_x_42:
[----:B------:R-:W-:Y:S02]  /*25c0*/  LEA R0, R8, UR37, 0x3 ;  /* 0x0000002508007c11 */ /* 0x000fe4000f8e18ff */
[----:B------:R-:W-:-:S03]  /*25d0*/  SHF.L.U32 R4, R9, 0x1f, RZ ;  /* 0x0000001f09047819 */ /* 0x000fc600000006ff */
[----:B------:R-:W-:Y:S01]  /*25e0*/  VIADD R5, R0, 0xe0 ;  /* 0x000000e000057836 */ /* 0x000fe20000000000 */
[----:B------:R-:W1:Y:S02]  /*25f0*/  SYNCS.PHASECHK.TRANS64.TRYWAIT P0, [R0+URZ+0xd0], R4 ;  /* 0x0000d004000075a7 */ /* 0x000e6400080011ff */
[----:B-1----:R-:W-:Y:S05]  /*2600*/  @!P0 BRA `(.L_x_39) ;  /* 0x0000006800f48947 */ /* 0x002fea0003800000 */
.L_x_135:
[----:B------:R-:W-:Y:S01]  /*2610*/  ULEA UR5, UR6, UR37, 0x3 ;  /* 0x0000002506057291 */ /* 0x000fe2000f8e18ff */
[----:B-1----:R-:W-:Y:S01]  /*2620*/  PRMT R0, RZ, 0x654, R5 ;  /* 0x00000654ff007816 */ /* 0x002fe20000000005 */
[----:B------:R-:W-:Y:S01]  /*2630*/  @!P2 IMAD.MOV.U32 R4, RZ, RZ, 0x10 ;  /* 0x00000010ff04a424 */ /* 0x000fe200078e00ff */
[----:B------:R-:W-:Y:S01]  /*2640*/  SHF.L.U32 R5, R12, 0x1f, RZ ;  /* 0x0000001f0c057819 */ /* 0x000fe200000006ff */
[----:B------:R-:W-:Y:S01]  /*2650*/  UIADD3 UR4, UPT, UPT, UR5, 0x70, URZ ;  /* 0x0000007005047890 */ /* 0x000fe2000fffe0ff */
[----:B------:R1:W-:Y:S05]  /*2660*/  SYNCS.ARRIVE.TRANS64.RED.A1T0 RZ, [R0+URZ], RZ ;  /* 0x000000ff00ff79a7 */ /* 0x0003ea00081004ff */
[----:B------:R-:W-:Y:S01]  /*2670*/  IMAD.U32 R6, RZ, RZ, UR4 ;  /* 0x00000004ff067e24 */ /* 0x000fe2000f8e00ff */
[----:B------:R-:W2:Y:S04]  /*2680*/  SYNCS.PHASECHK.TRANS64.TRYWAIT P0, [UR5+0x80], R5 ;  /* 0x00008005ff0075a7 */ /* 0x000ea80008001105 */
[----:B------:R-:W-:Y:S01]  /*2690*/  PRMT R6, R2, 0x654, R6 ;  /* 0x0000065402067816 */ /* 0x000fe20000000006 */
[----:B-12---:R-:W-:Y:S06]  /*26a0*/  @!P0 BRA `(.L_x_40) ;  /* 0x0000006800e08947 */ /* 0x006fec0003800000 */
.L_x_137:
[----:B------:R-:W-:Y:S01]  /*26b0*/  ULEA UR4, UR6, UR37, 0x4 ;  /* 0x0000002506047291 */ /* 0x000fe2000f8e20ff */
[----:B------:R-:W-:Y:S01]  /*26c0*/  SEL R3, R6, R3, !P2 ;  /* 0x0000000306037207 */ /* 0x000fe20005000000 */
[----:B------:R-:W-:Y:S01]  /*26d0*/  UIADD3 UR5, UPT, UPT, UR5, 0x70, URZ ;  /* 0x0000007005057890 */ /* 0x000fe2000fffe0ff */
[----:B-1----:R-:W-:Y:S01]  /*26e0*/  LEA R0, R11, UR37, 0x3 ;  /* 0x000000250b007c11 */ /* 0x002fe2000f8e18ff */
[----:B------:R-:W-:Y:S01]  /*26f0*/  UIADD3 UR4, UPT, UPT, UR4, 0x100, URZ ;  /* 0x0000010004047890 */ /* 0x000fe2000fffe0ff */
[----:B------:R1:W-:Y:S01]  /*2700*/  @!P2 SYNCS.ARRIVE.TRANS64.RED RZ, [R3+URZ], R4 ;  /* 0x0000000403ffa9a7 */ /* 0x0003e200080004ff */
[----:B------:R-:W-:Y:S01]  /*2710*/  UIADD3 UR6, UPT, UPT, UR6, 0x1, URZ ;  /* 0x0000000106067890 */ /* 0x000fe2000fffe0ff */
[----:B------:R-:W-:-:S03]  /*2720*/  VIADD R8, R8, 0x1 ;  /* 0x0000000108087836 */ /* 0x000fc60000000000 */
[----:B------:R-:W-:Y:S02]  /*2730*/  UISETP.NE.AND UP0, UPT, UR6, 0x2, UPT ;  /* 0x000000020600788c */ /* 0x000fe4000bf05270 */
[----:B------:R-:W-:Y:S01]  /*2740*/  ISETP.NE.AND P0, PT, R8, 0x2, PT ;  /* 0x000000020800780c */ /* 0x000fe20003f05270 */
[----:B------:R-:W-:Y:S06]  /*2750*/  UGETNEXTWORKID.BROADCAST [UR4], [UR5] ;  /* 0x00000000040073ca */ /* 0x000fec0008000100 */
[----:B------:R-:W-:Y:S02]  /*2760*/  USEL UR4, URZ, 0x1, UP0 ;  /* 0x00000001ff047887 */ /* 0x000fe40008000000 */
[----:B------:R-:W-:-:S04]  /*2770*/  USEL UR6, UR6, URZ, UP0 ;  /* 0x000000ff06067287 */ /* 0x000fc80008000000 */
[----:B------:R-:W-:Y:S02]  /*2780*/  LOP3.LUT R12, R12, UR4, RZ, 0x3c, !PT ;  /* 0x000000040c0c7c12 */ /* 0x000fe4000f8e3cff */
[----:B-1----:R-:W-:-:S04]  /*2790*/  SHF.L.U32 R4, R10, 0x1f, RZ ;  /* 0x0000001f0a047819 */ /* 0x002fc800000006ff */
[----:B------:R-:W1:Y:S02]  /*27a0*/  SYNCS.PHASECHK.TRANS64.TRYWAIT P1, [R0+URZ+0x70], R4 ;  /* 0x00007004000075a7 */ /* 0x000e6400080211ff */
[----:B-1----:R-:W-:Y:S05]  /*27b0*/  @!P1 BRA `(.L_x_41) ;  /* 0x0000006800b49947 */ /* 0x002fea0003800000 */
.L_x_138:
[C---:B-1----:R-:W-:Y:S01]  /*27c0*/  LEA R4, R11.reuse, UR37, 0x4 ;  /* 0x000000250b047c11 */ /* 0x042fe2000f8e20ff */
[----:B------:R-:W-:Y:S01]  /*27d0*/  VIADD R0, R0, 0x80 ;  /* 0x0000008000007836 */ /* 0x000fe20000000000 */
[----:B------:R-:W-:Y:S01]  /*27e0*/  SEL R8, R8, RZ, P0 ;  /* 0x000000ff08087207 */ /* 0x000fe20000000000 */
[----:B------:R-:W-:-:S03]  /*27f0*/  VIADD R11, R11, 0x1 ;  /* 0x000000010b0b7836 */ /* 0x000fc60000000000 */
[----:B------:R-:W1:Y:S01]  /*2800*/  LDS.128 R4, [R4+0x100] ;  /* 0x0001000004047984 */ /* 0x000e620000000c00 */
[----:B------:R-:W-:Y:S02]  /*2810*/  PRMT R0, RZ, 0x654, R0 ;  /* 0x00000654ff007816 */ /* 0x000fe40000000000 */
[C---:B------:R-:W-:Y:S01]  /*2820*/  ISETP.NE.AND P1, PT, R11.reuse, 0x2, PT ;  /* 0x000000020b00780c */ /* 0x040fe20003f25270 */
[----:B------:R-:W-:Y:S01]  /*2830*/  @!PT LDS RZ, [RZ] ;  /* 0x00000000fffff984 */ /* 0x000fe20000000800 */
[----:B------:R-:W-:Y:S01]  /*2840*/  @!PT LDS RZ, [RZ] ;  /* 0x00000000fffff984 */ /* 0x000fe20000000800 */
[----:B------:R-:W-:Y:S01]  /*2850*/  @!PT LDS RZ, [RZ] ;  /* 0x00000000fffff984 */ /* 0x000fe20000000800 */
[----:B------:R-:W-:Y:S01]  /*2860*/  @!PT LDS RZ, [RZ] ;  /* 0x00000000fffff984 */ /* 0x000fe20000000800 */
[----:B------:R2:W-:Y:S06]  /*2870*/  MEMBAR.ALL.CTA ;  /* 0x0000000000007992 */ /* 0x0005ec0000008000 */
[----:B--2---:R-:W2:Y:S01]  /*2880*/  FENCE.VIEW.ASYNC.S ;  /* 0x00000000000073c6 */ /* 0x004ea20000000000 */
[----:B------:R-:W-:Y:S01]  /*2890*/  SEL R11, R11, RZ, P1 ;  /* 0x000000ff0b0b7207 */ /* 0x000fe20000800000 */
[----:B--2---:R2:W-:Y:S01]  /*28a0*/  SYNCS.ARRIVE.TRANS64.RED.A1T0 RZ, [R0+URZ], RZ ;  /* 0x000000ff00ff79a7 */ /* 0x0045e200081004ff */
[----:B-1----:R-:W-:-:S02]  /*28b0*/  LOP3.LUT P3, RZ, R6, 0x1, RZ, 0xc0, !PT ;  /* 0x0000000106ff7812 */ /* 0x002fc4000786c0ff */
[----:B------:R-:W-:-:S04]  /*28c0*/  SEL R4, RZ, 0x1, P1 ;  /* 0x00000001ff047807 */ /* 0x000fc80000800000 */
[----:B------:R-:W-:Y:S02]  /*28d0*/  LOP3.LUT R10, R10, R4, RZ, 0x3c, !PT ;  /* 0x000000040a0a7212 */ /* 0x000fe400078e3cff */
[----:B--2---:R-:W-:-:S04]  /*28e0*/  SEL R0, RZ, 0x1, P0 ;  /* 0x00000001ff007807 */ /* 0x004fc80000000000 */
[----:B------:R-:W-:Y:S01]  /*28f0*/  LOP3.LUT R9, R9, R0, RZ, 0x3c, !PT ;  /* 0x0000000009097212 */ /* 0x000fe200078e3cff */
[----:B------:R-:W-:Y:S06]  /*2900*/  @P3 BRA `(.L_x_42) ;  /* 0xfffffffc002c3947 */ /* 0x000fec000383ffff */
[----:B------:R-:W-:Y:S01]  /*2910*/  ULEA UR5, UR6, UR37, 0x3 ;  /* 0x0000002506057291 */ /* 0x000fe2000f8e18ff */
[----:B------:R-:W-:-:S08]  /*2920*/  SHF.L.U32 R2, R12, 0x1f, RZ ;  /* 0x0000001f0c027819 */ /* 0x000fd000000006ff */
[----:B------:R-:W1:Y:S02]  /*2930*/  SYNCS.PHASECHK.TRANS64 P0, [UR5+0x80], R2 ;  /* 0x00008002ff0075a7 */ /* 0x000e640008001005 */
[----:B-1----:R-:W-:Y:S05]  /*2940*/  @P0 BRA `(.L_x_43) ;  /* 0x0000000000080947 */ /* 0x002fea0003800000 */
[----:B------:R-:W1:Y:S02]  /*2950*/  SYNCS.PHASECHK.TRANS64.TRYWAIT P0, [UR5+0x80], R2 ;  /* 0x00008002ff0075a7 */ /* 0x000e640008001105 */
[----:B-1----:R-:W-:Y:S05]  /*2960*/  @!P0 BRA `(.L_x_44) ;  /* 0x00000068005c8947 */ /* 0x002fea0003800000 */
.L_x_43:
[----:B------:R-:W-:-:S04]  /*2970*/  UIADD3 UR4, UPT, UPT, UR6, 0x1, URZ ;  /* 0x0000000106047890 */ /* 0x000fc8000fffe0ff */
[----:B------:R-:W-:-:S04]  /*2980*/  UISETP.NE.AND UP0, UPT, UR4, 0x2, UPT ;  /* 0x000000020400788c */ /* 0x000fc8000bf05270 */
[----:B------:R-:W-:Y:S02]  /*2990*/  USEL UR7, URZ, 0x1, UP0 ;  /* 0x00000001ff077887 */ /* 0x000fe40008000000 */
[----:B------:R-:W-:-:S04]  /*29a0*/  USEL UR4, UR4, URZ, UP0 ;  /* 0x000000ff04047287 */ /* 0x000fc80008000000 */
[----:B------:R-:W-:Y:S01]  /*29b0*/  ULEA UR4, UR4, UR37, 0x3 ;  /* 0x0000002504047291 */ /* 0x000fe2000f8e18ff */
[----:B-1----:R-:W-:-:S04]  /*29c0*/  LOP3.LUT R2, R12, UR7, RZ, 0x3c, !PT ;  /* 0x000000070c027c12 */ /* 0x002fc8000f8e3cff */
[----:B------:R-:W-:-:S04]  /*29d0*/  SHF.L.U32 R0, R2, 0x1f, RZ ;  /* 0x0000001f02007819 */ /* 0x000fc800000006ff */
[----:B------:R-:W1:Y:S02]  /*29e0*/  SYNCS.PHASECHK.TRANS64 P0, [UR4+0x80], R0 ;  /* 0x00008000ff0075a7 */ /* 0x000e640008001004 */
[----:B-1----:R-:W-:Y:S05]  /*29f0*/  @P0 EXIT ;  /* 0x000000000000094d */ /* 0x002fea0003800000 */
[----:B------:R-:W-:Y:S02]  /*2a00*/  SHF.L.U32 R2, R2, 0x1f, RZ ;  /* 0x0000001f02027819 */ /* 0x000fe400000006ff */
[----:B------:R-:W-:-:S07]  /*2a10*/  MOV R0, UR4 ;  /* 0x0000000400007c02 */ /* 0x000fce0008000f00 */
.L_x_45:
[----:B-1----:R1:W2:Y:S02]  /*2a20*/  SYNCS.PHASECHK.TRANS64.TRYWAIT P0, [R0+URZ+0x80], R2 ;  /* 0x00008002000075a7 */ /* 0x0022a400080011ff */
[----:B--2---:R-:W-:Y:S05]  /*2a30*/  @!P0 NANOSLEEP.SYNCS 0x989680 ;  /* 0x009896800000895d */ /* 0x004fea0003900000 */
[----:B------:R-:W2:Y:S02]  /*2a40*/  @!P0 SYNCS.PHASECHK.TRANS64 P0, [R0+URZ+0x80], R2 ;  /* 0x00008002000085a7 */ /* 0x000ea400080010ff */
[----:B--2---:R-:W-:Y:S05]  /*2a50*/  @P0 EXIT ;  /* 0x000000000000094d */ /* 0x004fea0003800000 */
[----:B------:R-:W-:Y:S05]  /*2a60*/  BRA `(.L_x_45) ;  /* 0xfffffffc00ec7947 */ /* 0x000fea000383ffff */
.L_x_38:
[----:B------:R-:W-:-:S09]  /*2a70*/  UISETP.NE.AND UP1, UPT, UR8, URZ, UPT ;  /* 0x000000ff0800728c */ /* 0x000fd2000bf25270 */
[----:B------:R-:W-:Y:S05]  /*2a80*/  BRA.U UP1, `(.L_x_46) ;  /* 0x00000011013c7547 */ /* 0x000fea000b800000 */
[----:B------:R-:W-:Y:S01]  /*2a90*/  UMOV UR4, 0x40 ;  /* 0x0000004000047882 */ /* 0x000fe20000000000 */
[----:B------:R-:W-:Y:S01]  /*2aa0*/  NOP ;  /* 0x0000000000007918 */ /* 0x000fe20000000000 */
[----:B------:R-:W-:Y:S01]  /*2ab0*/  ULEA UR4, UR37, UR4, 0x18 ;  /* 0x0000000425047291 */ /* 0x000fe2000f8ec0ff */
[----:B------:R-:W-:Y:S02]  /*2ac0*/  UMOV UR5, 0x400 ;  /* 0x0000040000057882 */ /* 0x000fe40000000000 */
[----:B------:R-:W-:-:S06]  /*2ad0*/  ULEA UR37, UR37, UR5, 0x18 ;  /* 0x0000000525257291 */ /* 0x000fcc000f8ec0ff */
[----:B------:R-:W1:Y:S02]  /*2ae0*/  LDS.U8 R0, [UR4+0x1c] ;  /* 0x00001c04ff007984 */ /* 0x000e640008000000 */
[----:B-1----:R-:W-:-:S13]  /*2af0*/  ISETP.NE.AND P0, PT, R0, RZ, PT ;  /* 0x000000ff0000720c */ /* 0x002fda0003f05270 */
[----:B------:R-:W-:Y:S05]  /*2b00*/  @P0 BRA `(.L_x_47) ;  /* 0x0000000000580947 */ /* 0x000fea0003800000 */
[----:B------:R-:W-:-:S13]  /*2b10*/  ELECT P0, URZ, PT ;  /* 0x0000000000ff782f */ /* 0x000fda0003800000 */
[----:B------:R-:W-:Y:S05]  /*2b20*/  @!P0 BRA `(.L_x_48) ;  /* 0x0000000000608947 */ /* 0x000fea0003800000 */
[----:B------:R-:W-:Y:S01]  /*2b30*/  UMOV UR5, 0x10 ;  /* 0x0000001000057882 */ /* 0x000fe20000000000 */
[----:B------:R-:W-:Y:S01]  /*2b40*/  HFMA2 R0, -RZ, RZ, 0, 5.9604644775390625e-08 ;  /* 0x00000001ff007431 */ /* 0x000fe200000001ff */
[----:B------:R-:W-:-:S03]  /*2b50*/  MOV R2, 0xffff ;  /* 0x0000ffff00027802 */ /* 0x000fc60000000f00 */
[----:B------:R-:W-:Y:S04]  /*2b60*/  DEPBAR.LE SB1, 0x36 ;  /* 0x00009d800000791a */ /* 0x000fe80000000000 */
[----:B------:R-:W1:Y:S02]  /*2b70*/  UTCATOMSWS.FIND_AND_SET.ALIGN UP0, UR5, UR5 ;  /* 0x00000005000575e3 */ /* 0x000e640008000800 */
[----:B-1----:R-:W-:Y:S01]  /*2b80*/  MOV R3, UR5 ;  /* 0x0000000500037c02 */ /* 0x002fe20008000f00 */
[----:B------:R-:W-:Y:S06]  /*2b90*/  BRA.U UP0, `(.L_x_49) ;  /* 0x0000000100187547 */ /* 0x000fec000b800000 */
.L_x_50:
[----:B------:R-:W-:Y:S05]  /*2ba0*/  NANOSLEEP 0x64 ;  /* 0x000000640000795d */ /* 0x000fea0003800000 */
[----:B------:R-:W-:-:S05]  /*2bb0*/  UMOV UR5, 0x10 ;  /* 0x0000001000057882 */ /* 0x000fca0000000000 */
[----:B------:R-:W-:Y:S04]  /*2bc0*/  DEPBAR.LE SB1, 0x36 ;  /* 0x00009d800000791a */ /* 0x000fe80000000000 */
[----:B------:R-:W1:Y:S02]  /*2bd0*/  UTCATOMSWS.FIND_AND_SET.ALIGN UP0, UR5, UR5 ;  /* 0x00000005000575e3 */ /* 0x000e640008000800 */
[----:B-1----:R-:W-:Y:S01]  /*2be0*/  MOV R3, UR5 ;  /* 0x0000000500037c02 */ /* 0x002fe20008000f00 */
[----:B------:R-:W-:Y:S05]  /*2bf0*/  BRA.U !UP0, `(.L_x_50) ;  /* 0xfffffffd08e87547 */ /* 0x000fea000b83ffff */
.L_x_49:
[-C--:B------:R-:W-:Y:S02]  /*2c00*/  SHF.L.U32 R2, R2, R3.reuse, RZ ;  /* 0x0000000302027219 */ /* 0x080fe400000006ff */
[----:B------:R-:W-:Y:S01]  /*2c10*/  SHF.L.U32 R0, R0, R3, RZ ;  /* 0x0000000300007219 */ /* 0x000fe200000006ff */
[----:B------:R-:W-:Y:S02]  /*2c20*/  IMAD.SHL.U32 R3, R3, 0x20, RZ ;  /* 0x0000002003037824 */ /* 0x000fe400078e00ff */
[----:B------:R1:W-:Y:S04]  /*2c30*/  ATOMS.OR RZ, [UR4+0x14], R2 ;  /* 0x00001402ffff798c */ /* 0x0003e8000b000004 */
[----:B------:R1:W-:Y:S04]  /*2c40*/  ATOMS.OR RZ, [UR4+0x18], R0 ;  /* 0x00001800ffff798c */ /* 0x0003e8000b000004 */
[----:B------:R1:W-:Y:S01]  /*2c50*/  STS [UR37+0x120], R3 ;  /* 0x00012003ff007988 */ /* 0x0003e20008000825 */
[----:B------:R-:W-:Y:S05]  /*2c60*/  BRA `(.L_x_48) ;  /* 0x0000000000107947 */ /* 0x000fea0003800000 */
.L_x_47:
[----:B------:R-:W-:Y:S02]  /*2c70*/  MOV R0, 0xffffffff ;  /* 0xffffffff00007802 */ /* 0x000fe40000000f00 */
[----:B------:R-:W-:-:S03]  /*2c80*/  MOV R2, 0x2cb0 ;  /* 0x00002cb000027802 */ /* 0x000fc60000000f00 */
[----:B------:R1:W-:Y:S04]  /*2c90*/  STS [UR37+0x120], R0 ;  /* 0x00012000ff007988 */ /* 0x0003e80008000825 */
[----:B-1-3-5:R-:W-:Y:S05]  /*2ca0*/  CALL.REL.NOINC `($__internal_1_$__cuda_sm10x_tcgen05_guardrail_trap_phase_invalid_during_alloc) ;  /* 0x0000006c00a47944 */ /* 0x02afea0003c00000 */
.L_x_48:
[----:B------:R-:W-:Y:S05]  /*2cb0*/  WARPSYNC.ALL ;  /* 0x0000000000007948 */ /* 0x000fea0003800000 */
[----:B------:R-:W2:Y:S01]  /*2cc0*/  S2UR UR5, SR_CgaCtaId ;  /* 0x00000000000579c3 */ /* 0x000ea20000008800 */
[----:B------:R-:W-:Y:S01]  /*2cd0*/  UMOV UR4, 0x400 ;  /* 0x0000040000047882 */ /* 0x000fe20000000000 */
[----:B------:R-:W-:-:S06]  /*2ce0*/  NOP ;  /* 0x0000000000007918 */ /* 0x000fcc0000000000 */
[----:B------:R-:W-:Y:S06]  /*2cf0*/  BAR.ARV 0x6, 0xa0 ;  /* 0x0182800000007b1d */ /* 0x000fec0000002000 */
[----:B------:R-:W4:Y:S01]  /*2d00*/  LDCU UR7, c[0x0][0x38c] ;  /* 0x00007180ff0777ac */ /* 0x000f220008000800 */
[----:B------:R-:W-:Y:S01]  /*2d10*/  IMAD.MOV.U32 R11, RZ, RZ, 0x1 ;  /* 0x00000001ff0b7424 */ /* 0x000fe200078e00ff */
[----:B------:R-:W-:Y:S01]  /*2d20*/  CS2R R8, SRZ ;  /* 0x0000000000087805 */ /* 0x000fe2000001ff00 */
[----:B------:R-:W-:Y:S01]  /*2d30*/  IMAD.MOV.U32 R10, RZ, RZ, RZ ;  /* 0x000000ffff0a7224 */ /* 0x000fe200078e00ff */
[----:B------:R-:W3:Y:S01]  /*2d40*/  LDCU UR6, c[0x0][0x38c] ;  /* 0x00007180ff0677ac */ /* 0x000ee20008000800 */
[----:B------:R-:W-:Y:S01]  /*2d50*/  UMOV UR15, URZ ;  /* 0x000000ff000f7c82 */ /* 0x000fe20008000000 */
[----:B------:R-:W-:Y:S01]  /*2d60*/  UMOV UR14, URZ ;  /* 0x000000ff000e7c82 */ /* 0x000fe20008000000 */
[----:B--2---:R-:W-:Y:S01]  /*2d70*/  ULEA UR5, UR5, UR4, 0x18 ;  /* 0x0000000405057291 */ /* 0x004fe2000f8ec0ff */
[----:B------:R-:W-:Y:S01]  /*2d80*/  UMOV UR32, 0x0 ;  /* 0x0000000000207882 */ /* 0x000fe20000000000 */
[----:B------:R-:W-:-:S02]  /*2d90*/  UMOV UR33, 0x4400010 ;  /* 0x0440001000217882 */ /* 0x000fc40000000000 */
[----:B------:R-:W-:Y:S02]  /*2da0*/  UIADD3 UR9, UPT, UPT, UR5, 0x8800, URZ ;  /* 0x0000880005097890 */ /* 0x000fe4000fffe0ff */
[----:B------:R-:W-:Y:S02]  /*2db0*/  UIADD3 UR10, UPT, UPT, UR5, 0x10800, URZ ;  /* 0x00010800050a7890 */ /* 0x000fe4000fffe0ff */
[----:B----4-:R-:W-:Y:S01]  /*2dc0*/  UIADD3 UR7, UPT, UPT, UR7, 0x7f, URZ ;  /* 0x0000007f07077890 */ /* 0x010fe2000fffe0ff */
[----:B-1----:R-:W1:Y:S01]  /*2dd0*/  LDS R0, [UR5+0x120] ;  /* 0x00012005ff007984 */ /* 0x002e620008000800 */
[----:B------:R-:W-:Y:S02]  /*2de0*/  USHF.R.U32.HI UR9, URZ, 0x4, UR9 ;  /* 0x00000004ff097899 */ /* 0x000fe40008011609 */
[----:B------:R-:W-:Y:S02]  /*2df0*/  USHF.R.S32.HI UR4, URZ, 0x1f, UR7 ;  /* 0x0000001fff047899 */ /* 0x000fe40008011407 */
[----:B------:R-:W-:-:S02]  /*2e00*/  USHF.R.U32.HI UR10, URZ, 0x4, UR10 ;  /* 0x00000004ff0a7899 */ /* 0x000fc4000801160a */
[----:B------:R-:W-:Y:S02]  /*2e10*/  ULEA.HI UR4, UR4, UR7, URZ, 0x7 ;  /* 0x0000000704047291 */ /* 0x000fe4000f8f38ff */
[----:B------:R-:W-:Y:S02]  /*2e20*/  ULOP3.LUT UR9, UR9, 0x3fff, URZ, 0xc0, !UPT ;  /* 0x00003fff09097892 */ /* 0x000fe4000f8ec0ff */
[----:B------:R-:W-:Y:S02]  /*2e30*/  USHF.R.S32.HI UR4, URZ, 0x7, UR4 ;  /* 0x00000007ff047899 */ /* 0x000fe40008011404 */
[----:B------:R-:W-:Y:S02]  /*2e40*/  ULOP3.LUT UR10, UR10, 0x3fff, URZ, 0xc0, !UPT ;  /* 0x00003fff0a0a7892 */ /* 0x000fe4000f8ec0ff */
[----:B------:R-:W-:Y:S01]  /*2e50*/  UISETP.LT.AND UP0, UPT, UR4, 0x1, UPT ;  /* 0x000000010400788c */ /* 0x000fe2000bf01270 */
[----:B------:R-:W-:Y:S01]  /*2e60*/  UMOV UR30, 0x0 ;  /* 0x00000000001e7882 */ /* 0x000fe20000000000 */
[----:B------:R-:W-:-:S02]  /*2e70*/  UMOV UR31, 0x4400010 ;  /* 0x04400010001f7882 */ /* 0x000fc40000000000 */
[----:B------:R-:W-:Y:S01]  /*2e80*/  USEL UR8, UR4, 0x1, !UP0 ;  /* 0x0000000104087887 */ /* 0x000fe2000c000000 */
[----:B------:R-:W-:Y:S01]  /*2e90*/  UMOV UR28, 0x0 ;  /* 0x00000000001c7882 */ /* 0x000fe20000000000 */
[----:B------:R-:W-:Y:S01]  /*2ea0*/  UMOV UR29, 0x4400010 ;  /* 0x04400010001d7882 */ /* 0x000fe20000000000 */
[----:B------:R-:W-:Y:S01]  /*2eb0*/  UMOV UR26, 0x0 ;  /* 0x00000000001a7882 */ /* 0x000fe20000000000 */
[----:B------:R-:W-:Y:S01]  /*2ec0*/  UMOV UR27, 0x4400010 ;  /* 0x04400010001b7882 */ /* 0x000fe20000000000 */
[----:B------:R-:W-:Y:S01]  /*2ed0*/  UMOV UR24, 0x0 ;  /* 0x0000000000187882 */ /* 0x000fe20000000000 */
[----:B------:R-:W-:Y:S01]  /*2ee0*/  UMOV UR25, 0x4400010 ;  /* 0x0440001000197882 */ /* 0x000fe20000000000 */
[----:B------:R-:W-:Y:S01]  /*2ef0*/  UMOV UR22, 0x0 ;  /* 0x0000000000167882 */ /* 0x000fe20000000000 */
[----:B------:R-:W-:Y:S01]  /*2f00*/  UMOV UR23, 0x4400010 ;  /* 0x0440001000177882 */ /* 0x000fe20000000000 */
[----:B------:R-:W-:Y:S02]  /*2f10*/  ULOP3.LUT UR9, UR9, 0x10000, URZ, 0xfc, !UPT ;  /* 0x0001000009097892 */ /* 0x000fe4000f8efcff */
[----:B------:R-:W-:-:S02]  /*2f20*/  ULOP3.LUT UR10, UR10, 0x10000, URZ, 0xfc, !UPT ;  /* 0x000100000a0a7892 */ /* 0x000fc4000f8efcff */
[----:B------:R-:W-:Y:S02]  /*2f30*/  UIADD3 UR8, UPT, UPT, -UR8, URZ, URZ ;  /* 0x000000ff08087290 */ /* 0x000fe4000fffe1ff */
[----:B---3--:R-:W-:Y:S01]  /*2f40*/  UISETP.GE.AND UP3, UPT, UR6, 0x1, UPT ;  /* 0x000000010600788c */ /* 0x008fe2000bf66270 */
[----:B------:R-:W-:Y:S01]  /*2f50*/  UMOV UR20, 0x0 ;  /* 0x0000000000147882 */ /* 0x000fe20000000000 */
[----:B------:R-:W-:Y:S01]  /*2f60*/  UMOV UR21, 0x4400010 ;  /* 0x0440001000157882 */ /* 0x000fe20000000000 */
[----:B------:R-:W-:Y:S01]  /*2f70*/  UMOV UR18, 0x0 ;  /* 0x0000000000127882 */ /* 0x000fe20000000000 */
[----:B-1----:R-:W-:Y:S01]  /*2f80*/  R2UR UR16, R0 ;  /* 0x00000000001072ca */ /* 0x002fe200000e0000 */
[----:B------:R-:W-:-:S14]  /*2f90*/  UMOV UR19, 0x4400010 ;  /* 0x0440001000137882 */ /* 0x000fdc0000000000 */
.L_x_57:
[----:B------:R-:W-:Y:S02]  /*2fa0*/  LEA R0, R10, UR5, 0x3 ;  /* 0x000000050a007c11 */ /* 0x000fe4000f8e18ff */
[----:B------:R-:W-:Y:S02]  /*2fb0*/  SHF.L.U32 R2, R9, 0x1f, RZ ;  /* 0x0000001f09027819 */ /* 0x000fe400000006ff */
[----:B------:R-:W-:Y:S01]  /*2fc0*/  PLOP3.LUT P0, PT, PT, PT, UP3, 0x80, 0x8 ;  /* 0x000000000008781c */ /* 0x000fe20003f0f038 */
[----:B------:R-:W-:Y:S01]  /*2fd0*/  VIADD R3, R0, 0x80 ;  /* 0x0000008000037836 */ /* 0x000fe20000000000 */
[----:B-1----:R-:W1:Y:S02]  /*2fe0*/  SYNCS.PHASECHK.TRANS64.TRYWAIT P1, [R0+URZ+0x70], R2 ;  /* 0x00007002000075a7 */ /* 0x002e6400080211ff */
[----:B-1-3--:R-:W-:Y:S09]  /*2ff0*/  @!P1 BRA `(.L_x_51) ;  /* 0x0000006000d09947 */ /* 0x00aff20003800000 */
.L_x_140:
[----:B------:R-:W-:Y:S01]  /*3000*/  LEA R4, R10, UR5, 0x4 ;  /* 0x000000050a047c11 */ /* 0x000fe2000f8e20ff */
[----:B------:R-:W-:Y:S01]  /*3010*/  @UP3 ULEA UR7, UR14, UR5, 0x3 ;  /* 0x000000050e073291 */ /* 0x000fe2000f8e18ff */
[----:B------:R-:W-:Y:S01]  /*3020*/  PLOP3.LUT P2, PT, PT, PT, PT, 0x80, 0x8 ;  /* 0x000000000008781c */ /* 0x000fe20003f4f070 */
[----:B------:R-:W-:Y:S01]  /*3030*/  ULEA UR6, UR15, UR5, 0x3 ;  /* 0x000000050f067291 */ /* 0x000fe2000f8e18ff */
[----:B------:R-:W-:Y:S01]  /*3040*/  PRMT R3, RZ, 0x654, R3 ;  /* 0x00000654ff037816 */ /* 0x000fe20000000003 */
[----:B------:R-:W-:Y:S01]  /*3050*/  ULEA.HI UR11, UR15, UR15, URZ, 0x1 ;  /* 0x0000000f0f0b7291 */ /* 0x000fe2000f8f08ff */
[----:B------:R-:W2:Y:S01]  /*3060*/  LDS.128 R4, [R4+0x100] ;  /* 0x0001000004047984 */ /* 0x000ea20000000c00 */
[----:B-1----:R-:W-:Y:S02]  /*3070*/  @P0 SHF.L.U32 R2, R8, 0x1f, RZ ;  /* 0x0000001f08020819 */ /* 0x002fe400000006ff */
[----:B------:R-:W-:Y:S01]  /*3080*/  SHF.L.U32 R0, R11, 0x1f, RZ ;  /* 0x0000001f0b007819 */ /* 0x000fe200000006ff */
[----:B------:R-:W-:Y:S01]  /*3090*/  @!PT LDS RZ, [RZ] ;  /* 0x00000000fffff984 */ /* 0x000fe20000000800 */
[----:B------:R-:W-:Y:S01]  /*30a0*/  @!PT LDS RZ, [RZ] ;  /* 0x00000000fffff984 */ /* 0x000fe20000000800 */
[----:B------:R-:W-:Y:S01]  /*30b0*/  @!PT LDS RZ, [RZ] ;  /* 0x00000000fffff984 */ /* 0x000fe20000000800 */
[----:B------:R-:W-:Y:S01]  /*30c0*/  @!PT LDS RZ, [RZ] ;  /* 0x00000000fffff984 */ /* 0x000fe20000000800 */
[----:B------:R1:W-:Y:S06]  /*30d0*/  MEMBAR.ALL.CTA ;  /* 0x0000000000007992 */ /* 0x0003ec0000008000 */
[----:B-1----:R-:W1:Y:S02]  /*30e0*/  FENCE.VIEW.ASYNC.S ;  /* 0x00000000000073c6 */ /* 0x002e640000000000 */
[----:B-1----:R1:W-:Y:S01]  /*30f0*/  SYNCS.ARRIVE.TRANS64.RED.A1T0 RZ, [R3+URZ], RZ ;  /* 0x000000ff03ff79a7 */ /* 0x0023e200081004ff */
[----:B------:R1:W3:Y:S01]  /*3100*/  @P0 SYNCS.PHASECHK.TRANS64.TRYWAIT P2, [UR7], R2 ;  /* 0x00000002ff0005a7 */ /* 0x0002e20008041107 */
[----:B------:R-:W-:-:S02]  /*3110*/  USHF.L.U32 UR7, UR11, 0x7, URZ ;  /* 0x000000070b077899 */ /* 0x000fc400080006ff */
[----:B------:R-:W-:Y:S01]  /*3120*/  ULOP3.LUT UR11, UR11, 0xffe, URZ, 0xc0, !UPT ;  /* 0x00000ffe0b0b7892 */ /* 0x000fe2000f8ec0ff */
[----:B--2---:R-:W-:Y:S01]  /*3130*/  LOP3.LUT P1, RZ, R6, 0x1, RZ, 0xc0, !PT ;  /* 0x0000000106ff7812 */ /* 0x004fe2000782c0ff */
[----:B------:R-:W-:Y:S02]  /*3140*/  ULOP3.LUT UR7, UR7, 0xffffff00, URZ, 0xc0, !UPT ;  /* 0xffffff0007077892 */ /* 0x000fe4000f8ec0ff */
[----:B------:R-:W-:Y:S02]  /*3150*/  UIADD3 UR11, UPT, UPT, -UR11, UR15, URZ ;  /* 0x0000000f0b0b7290 */ /* 0x000fe4000fffe1ff */
[----:B------:R-:W-:-:S04]  /*3160*/  UIADD3 UR7, UPT, UPT, UR16, UR7, URZ ;  /* 0x0000000710077290 */ /* 0x000fc8000fffe0ff */
[----:B------:R-:W-:Y:S01]  /*3170*/  ULEA UR7, UR11, UR7, 0x14 ;  /* 0x000000070b077291 */ /* 0x000fe2000f8ea0ff */
[----:B------:R-:W2:Y:S02]  /*3180*/  SYNCS.PHASECHK.TRANS64.TRYWAIT P0, [UR6+0xb0], R0 ;  /* 0x0000b000ff0075a7 */ /* 0x000ea40008001106 */
[----:B-123--:R-:W-:Y:S09]  /*3190*/  @!P0 BRA `(.L_x_52) ;  /* 0x00000060007c8947 */ /* 0x00eff20003800000 */
.L_x_142:
[----:B------:R-:W-:Y:S01]  /*31a0*/  IADD3 R10, PT, PT, R10, 0x1, RZ ;  /* 0x000000010a0a7810 */ /* 0x000fe20007ffe0ff */
[----:B------:R-:W-:Y:S06]  /*31b0*/  BRA.U !UP3, `(.L_x_53) ;  /* 0x000000050b107547 */ /* 0x000fec000b800000 */
[----:B------:R-:W-:Y:S01]  /*31c0*/  UPLOP3.LUT UP4, UPT, UPT, UPT, UPT, 0x40, 0x4 ;  /* 0x000000000004789c */ /* 0x000fe20003f8e870 */
[----:B------:R-:W-:Y:S01]  /*31d0*/  UMOV UR13, UR8 ;  /* 0x00000008000d7c82 */ /* 0x000fe20008000000 */
[----:B------:R-:W-:Y:S01]  /*31e0*/  UMOV UR12, UR4 ;  /* 0x00000004000c7c82 */ /* 0x000fe20008000000 */
[----:B------:R-:W-:-:S08]  /*31f0*/  UMOV UR17, UR14 ;  /* 0x0000000e00117c82 */ /* 0x000fd00008000000 */
.L_x_56:
[----:B------:R-:W-:Y:S02]  /*3200*/  UIADD3 UR13, UPT, UPT, UR13, 0x1, URZ ;  /* 0x000000010d0d7890 */ /* 0x000fe4000fffe0ff */
[----:B--2---:R-:W-:Y:S02]  /*3210*/  ULEA UR11, UR17, UR5, 0x3 ;  /* 0x00000005110b7291 */ /* 0x004fe4000f8e18ff */
[----:B------:R-:W-:Y:S01]  /*3220*/  UISETP.NE.AND UP0, UPT, UR13, URZ, UPT ;  /* 0x000000ff0d00728c */ /* 0x000fe2000bf05270 */
[----:B---3--:R-:W-:Y:S10]  /*3230*/  @P2 BRA `(.L_x_54) ;  /* 0x00000000000c2947 */ /* 0x008ff40003800000 */
[----:B-1----:R-:W-:Y:S04]  /*3240*/  SHF.L.U32 R2, R8, 0x1f, RZ ;  /* 0x0000001f08027819 */ /* 0x002fe800000006ff */
[----:B------:R-:W1:Y:S02]  /*3250*/  SYNCS.PHASECHK.TRANS64.TRYWAIT P0, [UR11], R2 ;  /* 0x00000002ff0075a7 */ /* 0x000e64000800110b */
[----:B-1----:R-:W-:Y:S05]  /*3260*/  @!P0 BRA `(.L_x_55) ;  /* 0x0000006000608947 */ /* 0x002fea0003800000 */
.L_x_54:
[----:B------:R-:W-:Y:S01]  /*3270*/  UISETP.NE.AND UP1, UPT, UR12, 0x1, UPT ;  /* 0x000000010c00788c */ /* 0x000fe2000bf25270 */
[----:B------:R-:W-:Y:S01]  /*3280*/  PLOP3.LUT P2, PT, PT, PT, PT, 0x80, 0x8 ;  /* 0x000000000008781c */ /* 0x000fe20003f4f070 */
[----:B------:R-:W-:Y:S02]  /*3290*/  UIADD3 UR14, UPT, UPT, UR17, 0x1, URZ ;  /* 0x00000001110e7890 */ /* 0x000fe4000fffe0ff */
[----:B------:R-:W-:Y:S02]  /*32a0*/  ULEA UR64, UR17, UR10, 0xc ;  /* 0x0000000a11407291 */ /* 0x000fe4000f8e60ff */
[----:B------:R-:W-:Y:S01]  /*32b0*/  UISETP.NE.AND UP2, UPT, UR14, 0x2, UPT ;  /* 0x000000020e00788c */ /* 0x000fe2000bf45270 */
[----:B------:R-:W-:Y:S01]  /*32c0*/  PLOP3.LUT P0, PT, PT, PT, UP1, 0x80, 0x8 ;  /* 0x000000000008781c */ /* 0x000fe20003f0f018 */
[----:B------:R-:W-:Y:S02]  /*32d0*/  ULEA UR62, UR17, UR9, 0xa ;  /* 0x00000009113e7291 */ /* 0x000fe4000f8e50ff */
[----:B------:R-:W-:Y:S02]  /*32e0*/  USEL UR35, URZ, 0x1, UP2 ;  /* 0x00000001ff237887 */ /* 0x000fe40009000000 */
[----:B------:R-:W-:Y:S02]  /*32f0*/  USEL UR14, UR14, URZ, UP2 ;  /* 0x000000ff0e0e7287 */ /* 0x000fe40009000000 */
[----:B------:R-:W-:Y:S02]  /*3300*/  UIADD3 UR60, UPT, UPT, UR64, 0x2, URZ ;  /* 0x00000002403c7890 */ /* 0x000fe4000fffe0ff */
[----:B------:R-:W-:Y:S01]  /*3310*/  @UP1 ULEA UR34, UR14, UR5, 0x3 ;  /* 0x000000050e221291 */ /* 0x000fe2000f8e18ff */
[----:B------:R-:W-:Y:S01]  /*3320*/  LOP3.LUT R8, R8, UR35, RZ, 0x3c, !PT ;  /* 0x0000002308087c12 */ /* 0x000fe2000f8e3cff */
[----:B------:R-:W-:Y:S02]  /*3330*/  UIADD3 UR58, UPT, UPT, UR62, 0x2, URZ ;  /* 0x000000023e3a7890 */ /* 0x000fe4000fffe0ff */
[----:B------:R-:W-:Y:S01]  /*3340*/  UIADD3 UR56, UPT, UPT, UR64, 0x4, URZ ;  /* 0x0000000440387890 */ /* 0x000fe2000fffe0ff */
[----:B-1----:R-:W-:Y:S01]  /*3350*/  @P0 SHF.L.U32 R0, R8, 0x1f, RZ ;  /* 0x0000001f08000819 */ /* 0x002fe200000006ff */
[----:B------:R-:W-:Y:S02]  /*3360*/  UIADD3 UR54, UPT, UPT, UR62, 0x4, URZ ;  /* 0x000000043e367890 */ /* 0x000fe4000fffe0ff */
[----:B------:R-:W-:Y:S01]  /*3370*/  UIADD3 UR52, UPT, UPT, UR64, 0x6, URZ ;  /* 0x0000000640347890 */ /* 0x000fe2000fffe0ff */
[----:B------:R2:W3:Y:S01]  /*3380*/  @P0 SYNCS.PHASECHK.TRANS64.TRYWAIT P2, [UR34], R0 ;  /* 0x00000000ff0005a7 */ /* 0x0004e20008041122 */
[----:B------:R-:W-:Y:S02]  /*3390*/  UIADD3 UR50, UPT, UPT, UR62, 0x6, URZ ;  /* 0x000000063e327890 */ /* 0x000fe4000fffe0ff */
        /* <DEDUP_REMOVED lines=9> */
[----:B------:R-:W-:Y:S01]  /*3430*/  UIADD3 UR12, UPT, UPT, UR12, -0x1, URZ ;  /* 0xffffffff0c0c7890 */ /* 0x000fe2000fffe0ff */
[----:B------:R-:W-:Y:S01]  /*3440*/  UMOV UR65, 0x40004040 ;  /* 0x4000404000417882 */ /* 0x000fe20000000000 */
[----:B------:R-:W-:Y:S01]  /*3450*/  UMOV UR63, 0x40004040 ;  /* 0x40004040003f7882 */ /* 0x000fe20000000000 */
[----:B------:R-:W-:Y:S01]  /*3460*/  UMOV UR61, 0x40004040 ;  /* 0x40004040003d7882 */ /* 0x000fe20000000000 */
[----:B------:R2:W-:Y:S01]  /*3470*/  UTCHMMA gdesc[UR62], gdesc[UR64], tmem[UR7], tmem[UR32], idesc[UR33], UP4 ;  /* 0x00ff20403e0075ea */ /* 0x0005e2000a000007 */
[----:B------:R-:W-:Y:S01]  /*3480*/  UPLOP3.LUT UP4, UPT, UPT, UPT, UPT, 0x80, 0x8 ;  /* 0x000000000008789c */ /* 0x000fe20003f8f070 */
[----:B------:R-:W-:Y:S01]  /*3490*/  UMOV UR59, 0x40004040 ;  /* 0x40004040003b7882 */ /* 0x000fe20000000000 */
[----:B------:R-:W-:Y:S01]  /*34a0*/  UMOV UR57, 0x40004040 ;  /* 0x4000404000397882 */ /* 0x000fe20000000000 */
[----:B------:R2:W-:Y:S01]  /*34b0*/  UTCHMMA gdesc[UR58], gdesc[UR60], tmem[UR7], tmem[UR30], idesc[UR31], UPT ;  /* 0x00ff1e3c3a0075ea */ /* 0x0005e2000b800007 */
        /* <DEDUP_REMOVED lines=14> */
[----:B------:R-:W-:Y:S01]  /*35a0*/  UMOV UR35, 0x40004040 ;  /* 0x4000404000237882 */ /* 0x000fe20000000000 */
[----:B------:R2:W-:Y:S01]  /*35b0*/  UTCHMMA gdesc[UR38], gdesc[UR40], tmem[UR7], tmem[UR20], idesc[UR21], UPT ;  /* 0x00ff1428260075ea */ /* 0x0005e2000b800007 */
[----:B------:R2:W-:Y:S01]  /*35c0*/  UTCHMMA gdesc[UR34], gdesc[UR36], tmem[UR7], tmem[UR18], idesc[UR19], UPT ;  /* 0x00ff1224220075ea */ /* 0x0005e2000b800007 */
[----:B------:R2:W-:Y:S01]  /*35d0*/  UTCBAR [UR11], URZ ;  /* 0x000000ff0b0073e9 */ /* 0x0005e200080000ff */
[----:B------:R-:W-:Y:S01]  /*35e0*/  UMOV UR17, UR14 ;  /* 0x0000000e00117c82 */ /* 0x000fe20008000000 */
[----:B------:R-:W-:Y:S05]  /*35f0*/  BRA.U UP0, `(.L_x_56) ;  /* 0xfffffffd00007547 */ /* 0x000fea000b83ffff */
.L_x_53:
[----:B------:R-:W-:Y:S01]  /*3600*/  UIADD3 UR15, UPT, UPT, UR15, 0x1, URZ ;  /* 0x000000010f0f7890 */ /* 0x000fe2000fffe0ff */
[C---:B------:R-:W-:Y:S01]  /*3610*/  ISETP.NE.AND P0, PT, R10.reuse, 0x2, PT ;  /* 0x000000020a00780c */ /* 0x040fe20003f05270 */
[----:B--2---:R-:W-:Y:S02]  /*3620*/  UIADD3 UR7, UPT, UPT, UR6, 0x90, URZ ;  /* 0x0000009006077890 */ /* 0x004fe4000fffe0ff */
[----:B------:R-:W-:Y:S01]  /*3630*/  UISETP.NE.AND UP0, UPT, UR15, 0x4, UPT ;  /* 0x000000040f00788c */ /* 0x000fe2000bf05270 */
[----:B-1----:R-:W-:Y:S02]  /*3640*/  SEL R0, RZ, 0x1, P0 ;  /* 0x00000001ff007807 */ /* 0x002fe40000000000 */
[----:B------:R-:W-:Y:S01]  /*3650*/  SEL R10, R10, RZ, P0 ;  /* 0x000000ff0a0a7207 */ /* 0x000fe20000000000 */
[----:B------:R-:W-:Y:S01]  /*3660*/  USEL UR6, URZ, 0x1, UP0 ;  /* 0x00000001ff067887 */ /* 0x000fe20008000000 */
[----:B------:R-:W-:Y:S01]  /*3670*/  LOP3.LUT R9, R9, R0, RZ, 0x3c, !PT ;  /* 0x0000000009097212 */ /* 0x000fe200078e3cff */
[----:B------:R-:W-:Y:S01]  /*3680*/  USEL UR15, UR15, URZ, UP0 ;  /* 0x000000ff0f0f7287 */ /* 0x000fe20008000000 */
[----:B------:R1:W-:Y:S03]  /*3690*/  UTCBAR [UR7], URZ ;  /* 0x000000ff070073e9 */ /* 0x0003e600080000ff */
[----:B------:R-:W-:Y:S01]  /*36a0*/  LOP3.LUT R11, R11, UR6, RZ, 0x3c, !PT ;  /* 0x000000060b0b7c12 */ /* 0x000fe2000f8e3cff */
[----:B------:R-:W-:Y:S07]  /*36b0*/  @P1 BRA `(.L_x_57) ;  /* 0xfffffff800381947 */ /* 0x000fee000383ffff */
[----:B------:R-:W2:Y:S01]  /*36c0*/  S2UR UR4, SR_CgaCtaId ;  /* 0x00000000000479c3 */ /* 0x000ea20000008800 */
[----:B------:R-:W-:Y:S01]  /*36d0*/  ELECT P0, URZ, PT ;  /* 0x0000000000ff782f */ /* 0x000fe20003800000 */
[----:B------:R-:W-:Y:S01]  /*36e0*/  IMAD.MOV.U32 R0, RZ, RZ, 0x1 ;  /* 0x00000001ff007424 */ /* 0x000fe200078e00ff */
[----:B------:R-:W-:Y:S01]  /*36f0*/  UIADD3 UR5, UPT, UPT, UR5, 0xb0, URZ ;  /* 0x000000b005057890 */ /* 0x000fe2000fffe0ff */
[----:B------:R-:W-:Y:S01]  /*3700*/  SHF.L.U32 R2, R11, 0x1f, RZ ;  /* 0x0000001f0b027819 */ /* 0x000fe200000006ff */
[----:B------:R-:W-:-:S03]  /*3710*/  UMOV UR6, 0x40 ;  /* 0x0000004000067882 */ /* 0x000fc60000000000 */
[----:B------:R-:W-:Y:S01]  /*3720*/  UVIRTCOUNT.DEALLOC.SMPOOL 0x80 ;  /* 0x000000800000784c */ /* 0x000fe20000000000 */
[----:B--2---:R-:W-:Y:S02]  /*3730*/  ULEA UR4, UR4, UR6, 0x18 ;  /* 0x0000000604047291 */ /* 0x004fe4000f8ec0ff */
[----:B------:R-:W-:-:S07]  /*3740*/  ULEA UR6, UR15, UR5, 0x3 ;  /* 0x000000050f067291 */ /* 0x000fce000f8e18ff */
[----:B------:R2:W-:Y:S02]  /*3750*/  @P0 STS.U8 [UR4+0x1c], R0 ;  /* 0x00001c00ff000988 */ /* 0x0005e40008000004 */
[----:B------:R-:W4:Y:S02]  /*3760*/  SYNCS.PHASECHK.TRANS64.TRYWAIT P0, [UR6], R2 ;  /* 0x00000002ff0075a7 */ /* 0x000f240008001106 */
[----:B--2-4-:R-:W-:Y:S05]  /*3770*/  @!P0 BRA `(.L_x_58) ;  /* 0x0000005c00348947 */ /* 0x014fea0003800000 */
.L_x_145:
[----:B-1----:R-:W-:-:S04]  /*3780*/  UIADD3 UR7, UPT, UPT, UR15, 0x1, URZ ;  /* 0x000000010f077890 */ /* 0x002fc8000fffe0ff */
[----:B------:R-:W-:-:S04]  /*3790*/  UISETP.NE.AND UP0, UPT, UR7, 0x4, UPT ;  /* 0x000000040700788c */ /* 0x000fc8000bf05270 */
[----:B------:R-:W-:Y:S02]  /*37a0*/  USEL UR8, URZ, 0x1, UP0 ;  /* 0x00000001ff087887 */ /* 0x000fe40008000000 */
[----:B------:R-:W-:-:S04]  /*37b0*/  USEL UR7, UR7, URZ, UP0 ;  /* 0x000000ff07077287 */ /* 0x000fc80008000000 */
[----:B------:R-:W-:Y:S01]  /*37c0*/  ULEA UR6, UR7, UR5, 0x3 ;  /* 0x0000000507067291 */ /* 0x000fe2000f8e18ff */
[----:B--2---:R-:W-:-:S04]  /*37d0*/  LOP3.LUT R2, R11, UR8, RZ, 0x3c, !PT ;  /* 0x000000080b027c12 */ /* 0x004fc8000f8e3cff */
[----:B------:R-:W-:-:S04]  /*37e0*/  SHF.L.U32 R3, R2, 0x1f, RZ ;  /* 0x0000001f02037819 */ /* 0x000fc800000006ff */
[----:B------:R-:W1:Y:S02]  /*37f0*/  SYNCS.PHASECHK.TRANS64.TRYWAIT P0, [UR6], R3 ;  /* 0x00000003ff0075a7 */ /* 0x000e640008001106 */
[----:B-1----:R-:W-:Y:S05]  /*3800*/  @!P0 BRA `(.L_x_59) ;  /* 0x0000005c00288947 */ /* 0x002fea0003800000 */
.L_x_147:
[----:B------:R-:W-:-:S04]  /*3810*/  UIADD3 UR7, UPT, UPT, UR7, 0x1, URZ ;  /* 0x0000000107077890 */ /* 0x000fc8000fffe0ff */
[----:B------:R-:W-:-:S04]  /*3820*/  UISETP.NE.AND UP0, UPT, UR7, 0x4, UPT ;  /* 0x000000040700788c */ /* 0x000fc8000bf05270 */
[----:B------:R-:W-:Y:S02]  /*3830*/  USEL UR8, URZ, 0x1, UP0 ;  /* 0x00000001ff087887 */ /* 0x000fe40008000000 */
[----:B------:R-:W-:-:S04]  /*3840*/  USEL UR7, UR7, URZ, UP0 ;  /* 0x000000ff07077287 */ /* 0x000fc80008000000 */
[----:B------:R-:W-:Y:S01]  /*3850*/  ULEA UR6, UR7, UR5, 0x3 ;  /* 0x0000000507067291 */ /* 0x000fe2000f8e18ff */
[----:B------:R-:W-:-:S04]  /*3860*/  LOP3.LUT R2, R2, UR8, RZ, 0x3c, !PT ;  /* 0x0000000802027c12 */ /* 0x000fc8000f8e3cff */
[----:B-1----:R-:W-:-:S04]  /*3870*/  SHF.L.U32 R3, R2, 0x1f, RZ ;  /* 0x0000001f02037819 */ /* 0x002fc800000006ff */
[----:B------:R-:W1:Y:S02]  /*3880*/  SYNCS.PHASECHK.TRANS64.TRYWAIT P0, [UR6], R3 ;  /* 0x00000003ff0075a7 */ /* 0x000e640008001106 */
[----:B-1----:R-:W-:Y:S05]  /*3890*/  @!P0 BRA `(.L_x_60) ;  /* 0x0000005c001c8947 */ /* 0x002fea0003800000 */
.L_x_149:
[----:B------:R-:W-:-:S04]  /*38a0*/  UIADD3 UR7, UPT, UPT, UR7, 0x1, URZ ;  /* 0x0000000107077890 */ /* 0x000fc8000fffe0ff */
[----:B------:R-:W-:-:S04]  /*38b0*/  UISETP.NE.AND UP0, UPT, UR7, 0x4, UPT ;  /* 0x000000040700788c */ /* 0x000fc8000bf05270 */
[----:B------:R-:W-:Y:S02]  /*38c0*/  USEL UR6, URZ, 0x1, UP0 ;  /* 0x00000001ff067887 */ /* 0x000fe40008000000 */
[----:B------:R-:W-:-:S04]  /*38d0*/  USEL UR7, UR7, URZ, UP0 ;  /* 0x000000ff07077287 */ /* 0x000fc80008000000 */
[----:B------:R-:W-:Y:S01]  /*38e0*/  ULEA UR7, UR7, UR5, 0x3 ;  /* 0x0000000507077291 */ /* 0x000fe2000f8e18ff */
[----:B------:R-:W-:-:S04]  /*38f0*/  LOP3.LUT R2, R2, UR6, RZ, 0x3c, !PT ;  /* 0x0000000602027c12 */ /* 0x000fc8000f8e3cff */
[----:B------:R-:W-:-:S04]  /*3900*/  SHF.L.U32 R2, R2, 0x1f, RZ ;  /* 0x0000001f02027819 */ /* 0x000fc800000006ff */
[----:B------:R-:W2:Y:S02]  /*3910*/  SYNCS.PHASECHK.TRANS64.TRYWAIT P0, [UR7], R2 ;  /* 0x00000002ff0075a7 */ /* 0x000ea40008001107 */
[----:B--2---:R-:W-:Y:S05]  /*3920*/  @!P0 BRA `(.L_x_61) ;  /* 0x0000005c00108947 */ /* 0x004fea0003800000 */
.L_x_151:
[----:B------:R-:W-:Y:S01]  /*3930*/  NOP ;  /* 0x0000000000007918 */ /* 0x000fe20000000000 */
[----:B-1----:R-:W1:Y:S01]  /*3940*/  LDS R0, [UR4+0x14] ;  /* 0x00001404ff007984 */ /* 0x002e620008000800 */
[----:B------:R-:W-:Y:S01]  /*3950*/  ULOP3.LUT UR6, UR16, 0xffff, URZ, 0xc0, !UPT ;  /* 0x0000ffff10067892 */ /* 0x000fe2000f8ec0ff */
[----:B------:R-:W-:Y:S01]  /*3960*/  UMOV UR8, 0xffff ;  /* 0x0000ffff00087882 */ /* 0x000fe20000000000 */
[----:B------:R-:W-:Y:S02]  /*3970*/  UMOV UR5, 0x1 ;  /* 0x0000000100057882 */ /* 0x000fe40000000000 */
[----:B------:R-:W-:-:S04]  /*3980*/  USHF.R.U32.HI UR6, URZ, 0x5, UR6 ;  /* 0x00000005ff067899 */ /* 0x000fc80008011606 */
[----:B------:R-:W-:Y:S02]  /*3990*/  USHF.L.U32 UR8, UR8, UR6, URZ ;  /* 0x0000000608087299 */ /* 0x000fe400080006ff */
[----:B------:R-:W-:-:S04]  /*39a0*/  USHF.L.U32 UR5, UR5, UR6, URZ ;  /* 0x0000000605057299 */ /* 0x000fc800080006ff */
[----:B-1----:R-:W-:-:S04]  /*39b0*/  LOP3.LUT R0, R0, UR8, RZ, 0xc0, !PT ;  /* 0x0000000800007c12 */ /* 0x002fc8000f8ec0ff */
[----:B------:R-:W-:-:S13]  /*39c0*/  ISETP.NE.AND P0, PT, R0, UR8, PT ;  /* 0x0000000800007c0c */ /* 0x000fda000bf05270 */
[----:B------:R-:W-:Y:S05]  /*39d0*/  @P0 BRA `(.L_x_62) ;  /* 0x0000000000580947 */ /* 0x000fea0003800000 */
[----:B------:R-:W1:Y:S02]  /*39e0*/  LDS R0, [UR4+0x18] ;  /* 0x00001804ff007984 */ /* 0x000e640008000800 */
[----:B-1----:R-:W-:-:S04]  /*39f0*/  LOP3.LUT R0, R0, UR5, RZ, 0xc0, !PT ;  /* 0x0000000500007c12 */ /* 0x002fc8000f8ec0ff */
[----:B------:R-:W-:-:S13]  /*3a00*/  ISETP.NE.AND P0, PT, R0, UR5, PT ;  /* 0x0000000500007c0c */ /* 0x000fda000bf05270 */
[----:B------:R-:W-:Y:S05]  /*3a10*/  @P0 BRA `(.L_x_63) ;  /* 0x00000000003c0947 */ /* 0x000fea0003800000 */
[----:B------:R-:W1:Y:S01]  /*3a20*/  S2R R2, SR_LANEID ;  /* 0x0000000000027919 */ /* 0x000e620000000000 */
[----:B------:R-:W-:Y:S01]  /*3a30*/  ULOP3.LUT UR8, URZ, UR8, URZ, 0x33, !UPT ;  /* 0x00000008ff087292 */ /* 0x000fe2000f8e33ff */
[----:B------:R-:W-:Y:S02]  /*3a40*/  VOTEU.ANY UR7, UPT, PT ;  /* 0x0000000000077886 */ /* 0x000fe400038e0100 */
[----:B------:R-:W-:-:S03]  /*3a50*/  UFLO.U32 UR7, UR7 ;  /* 0x00000007000772bd */ /* 0x000fc600080e0000 */
[----:B------:R-:W-:-:S04]  /*3a60*/  IMAD.U32 R0, RZ, RZ, UR8 ;  /* 0x00000008ff007e24 */ /* 0x000fc8000f8e00ff */
[----:B------:R2:W4:Y:S02]  /*3a70*/  REDUX UR6, R0 ;  /* 0x00000000000673c4 */ /* 0x0005240000000000 */
[----:B------:R1:W-:Y:S02]  /*3a80*/  UTCATOMSWS.AND URZ, UR8 ;  /* 0x0000000800ff79e3 */ /* 0x0003e40008000000 */
[----:B-1----:R-:W-:Y:S02]  /*3a90*/  ISETP.EQ.U32.AND P0, PT, R2, UR7, PT ;  /* 0x0000000702007c0c */ /* 0x002fe4000bf02070 */
[----:B--2---:R-:W-:Y:S02]  /*3aa0*/  LOP3.LUT R0, RZ, UR5, RZ, 0x33, !PT ;  /* 0x00000005ff007c12 */ /* 0x004fe4000f8e33ff */
[----:B----4-:R-:W-:Y:S02]  /*3ab0*/  MOV R2, UR6 ;  /* 0x0000000600027c02 */ /* 0x010fe40008000f00 */
[----:B------:R-:W1:Y:S07]  /*3ac0*/  REDUX UR5, R0 ;  /* 0x00000000000573c4 */ /* 0x000e6e0000000000 */
[----:B------:R2:W-:Y:S01]  /*3ad0*/  @P0 ATOMS.AND RZ, [UR4+0x14], R2 ;  /* 0x00001402ffff098c */ /* 0x0005e2000a800004 */
[----:B-1----:R-:W-:-:S05]  /*3ae0*/  IMAD.U32 R0, RZ, RZ, UR5 ;  /* 0x00000005ff007e24 */ /* 0x002fca000f8e00ff */
[----:B------:R2:W-:Y:S01]  /*3af0*/  @P0 ATOMS.AND RZ, [UR4+0x18], R0 ;  /* 0x00001800ffff098c */ /* 0x0005e2000a800004 */
[----:B------:R-:W-:Y:S05]  /*3b00*/  BRA `(.L_x_64) ;  /* 0x0000000000147947 */ /* 0x000fea0003800000 */
.L_x_63:
[----:B------:R-:W-:Y:S02]  /*3b10*/  MOV R2, 0x3b30 ;  /* 0x00003b3000027802 */ /* 0x000fe40000000f00 */
[----:B---3-5:R-:W-:Y:S05]  /*3b20*/  CALL.REL.NOINC `($__internal_0_$__cuda_sm10x_tcgen05_guardrail_trap_col_being_dealloced_not_returned_by_alloc) ;  /* 0x0000005c00f87944 */ /* 0x028fea0003c00000 */
[----:B------:R-:W-:Y:S05]  /*3b30*/  BRA `(.L_x_64) ;  /* 0x0000000000087947 */ /* 0x000fea0003800000 */
.L_x_62:
[----:B------:R-:W-:Y:S02]  /*3b40*/  MOV R2, 0x3b60 ;  /* 0x00003b6000027802 */ /* 0x000fe40000000f00 */
[----:B---3-5:R-:W-:Y:S05]  /*3b50*/  CALL.REL.NOINC `($__internal_2_$__cuda_sm10x_tcgen05_guardrail_trap_unallocated_columns_being_dealloced) ;  /* 0x0000006000047944 */ /* 0x028fea0003c00000 */
.L_x_64:
[----:B------:R-:W-:Y:S01]  /*3b60*/  NOP ;  /* 0x0000000000007918 */ /* 0x000fe20000000000 */
[----:B------:R-:W-:Y:S05]  /*3b70*/  EXIT ;  /* 0x000000000000794d */ /* 0x000fea0003800000 */
.L_x_46:
[----:B------:R-:W-:-:S09]  /*3b80*/  UISETP.NE.OR UP2, UPT, UR8, 0x3, !UP2 ;  /* 0x000000030800788c */ /* 0x000fd2000d745670 */
[----:B------:R-:W-:Y:S05]  /*3b90*/  BRA.U UP2, `(.L_x_65) ;  /* 0x0000001102087547 */ /* 0x000fea000b800000 */
[----:B------:R-:W1:Y:S01]  /*3ba0*/  LDC R0, c[0x0][0xb30] ;  /* 0x0002cc00ff007b82 */ /* 0x000e620000000800 */
[----:B------:R-:W2:Y:S01]  /*3bb0*/  LDCU.64 UR8, c[0x0][0x888] ;  /* 0x00011100ff0877ac */ /* 0x000ea20008000a00 */
[----:B------:R-:W-:Y:S02]  /*3bc0*/  HFMA2 R27, -RZ, RZ, 0, 0 ;  /* 0x00000000ff1b7431 */ /* 0x000fe400000001ff */
[----:B------:R-:W-:Y:S01]  /*3bd0*/  IMAD.MOV.U32 R29, RZ, RZ, 0x1 ;  /* 0x00000001ff1d7424 */ /* 0x000fe200078e00ff */
[----:B------:R-:W-:Y:S01]  /*3be0*/  MOV R25, 0x2000 ;  /* 0x0000200000197802 */ /* 0x000fe20000000f00 */
[----:B------:R-:W4:Y:S01]  /*3bf0*/  LDCU.64 UR4, c[0x0][0x890] ;  /* 0x00011200ff0477ac */ /* 0x000f220008000a00 */
[----:B------:R-:W-:Y:S01]  /*3c00*/  IMAD.MOV.U32 R28, RZ, RZ, RZ ;  /* 0x000000ffff1c7224 */ /* 0x000fe200078e00ff */
[----:B------:R-:W3:Y:S01]  /*3c10*/  LDC R24, c[0x0][0x370] ;  /* 0x0000dc00ff187b82 */ /* 0x000ee20000000800 */
[----:B------:R-:W-:Y:S01]  /*3c20*/  UMOV UR7, 0x400 ;  /* 0x0000040000077882 */ /* 0x000fe20000000000 */
[----:B------:R-:W-:-:S02]  /*3c30*/  UPLOP3.LUT UP1, UPT, UPT, UPT, UPT, 0x40, 0x4 ;  /* 0x000000000004789c */ /* 0x000fc40003f2e870 */
[----:B------:R-:W-:-:S04]  /*3c40*/  ULEA UR7, UR37, UR7, 0x18 ;  /* 0x0000000725077291 */ /* 0x000fc8000f8ec0ff */
[----:B------:R-:W3:Y:S01]  /*3c50*/  LDC R3, c[0x0][0xb0c] ;  /* 0x0002c300ff037b82 */ /* 0x000ee20000000800 */
[----:B------:R-:W-:Y:S02]  /*3c60*/  UIADD3 UR13, UPT, UPT, UR7, 0x38, URZ ;  /* 0x00000038070d7890 */ /* 0x000fe4000fffe0ff */
[----:B--2---:R-:W-:Y:S02]  /*3c70*/  UISETP.NE.U32.AND UP2, UPT, UR8, URZ, UPT ;  /* 0x000000ff0800728c */ /* 0x004fe4000bf45070 */
[----:B------:R-:W-:Y:S02]  /*3c80*/  UIADD3 UR33, UPT, UPT, UR7, 0x20, URZ ;  /* 0x0000002007217890 */ /* 0x000fe4000fffe0ff */
[----:B----4-:R-:W-:Y:S01]  /*3c90*/  UISETP.NE.U32.AND UP3, UPT, UR4, URZ, UPT ;  /* 0x000000ff0400728c */ /* 0x010fe2000bf65070 */
[----:B------:R-:W2:Y:S01]  /*3ca0*/  LDC R18, c[0x0][0xb20] ;  /* 0x0002c800ff127b82 */ /* 0x000ea20000000800 */
[----:B-1----:R-:W-:Y:S01]  /*3cb0*/  ISETP.NE.AND P1, PT, R0, 0x1, PT ;  /* 0x000000010000780c */ /* 0x002fe20003f25270 */
[----:B------:R-:W-:-:S02]  /*3cc0*/  UISETP.NE.AND.EX UP2, UPT, UR9, URZ, UPT, UP2 ;  /* 0x000000ff0900728c */ /* 0x000fc4000bf45320 */
[----:B------:R-:W-:Y:S02]  /*3cd0*/  UIADD3 UR25, UPT, UPT, UR7, 0x28, URZ ;  /* 0x0000002807197890 */ /* 0x000fe4000fffe0ff */
[----:B------:R-:W-:Y:S02]  /*3ce0*/  UIADD3 UR17, UPT, UPT, UR7, 0x30, URZ ;  /* 0x0000003007117890 */ /* 0x000fe4000fffe0ff */
[----:B------:R-:W1:Y:S01]  /*3cf0*/  LDC.64 R30, c[0x0][0x348] ;  /* 0x0000d200ff1e7b82 */ /* 0x000e620000000a00 */
[----:B------:R-:W-:Y:S02]  /*3d00*/  UPRMT UR13, UR37, 0x654, UR13 ;  /* 0x00000654250d7896 */ /* 0x000fe4000800000d */
[----:B------:R-:W-:-:S05]  /*3d10*/  UISETP.NE.AND.EX UP3, UPT, UR5, URZ, UPT, UP3 ;  /* 0x000000ff0500728c */ /* 0x000fca000bf65330 */
[----:B------:R-:W4:Y:S08]  /*3d20*/  LDC.64 R16, c[0x0][0xb10] ;  /* 0x0002c400ff107b82 */ /* 0x000f300000000a00 */
[----:B------:R-:W1:Y:S08]  /*3d30*/  LDC.64 R6, c[0x0][0xb18] ;  /* 0x0002c600ff067b82 */ /* 0x000e700000000a00 */
[----:B------:R-:W1:Y:S08]  /*3d40*/  LDC.64 R4, c[0x0][0xb28] ;  /* 0x0002ca00ff047b82 */ /* 0x000e700000000a00 */
[----:B--23--:R-:W1:Y:S02]  /*3d50*/  LDC R19, c[0x0][0x374] ;  /* 0x0000dd00ff137b82 */ /* 0x00ce640000000800 */
.L_x_76:
[C---:B------:R-:W-:Y:S02]  /*3d60*/  LEA R0, R28.reuse, UR7, 0x3 ;  /* 0x000000071c007c11 */ /* 0x040fe4000f8e18ff */
[----:B------:R-:W-:Y:S02]  /*3d70*/  SHF.L.U32 R2, R27, 0x1f, RZ ;  /* 0x0000001f1b027819 */ /* 0x000fe400000006ff */
[----:B------:R-:W-:Y:S02]  /*3d80*/  LEA R20, R28, UR7, 0x4 ;  /* 0x000000071c147c11 */ /* 0x000fe4000f8e20ff */
[----:B--2---:R-:W2:Y:S02]  /*3d90*/  SYNCS.PHASECHK.TRANS64.TRYWAIT P0, [R0+URZ+0x70], R2 ;  /* 0x00007002000075a7 */ /* 0x004ea400080011ff */
[----:B--2---:R-:W-:Y:S05]  /*3da0*/  @!P0 BRA `(.L_x_66) ;  /* 0x0000005800088947 */ /* 0x004fea0003800000 */
.L_x_152:
[----:B------:R-:W-:Y:S01]  /*3db0*/  ISETP.GE.AND P0, PT, R40, 0x1, PT ;  /* 0x000000012800780c */ /* 0x000fe20003f06270 */
[----:B------:R-:W3:Y:S01]  /*3dc0*/  LDS.128 R20, [R20+0x100] ;  /* 0x0001000014147984 */ /* 0x000ee20000000c00 */
[----:B--2---:R-:W-:Y:S01]  /*3dd0*/  VIADD R0, R0, 0x80 ;  /* 0x0000008000007836 */ /* 0x004fe20000000000 */
[----:B------:R-:W-:Y:S01]  /*3de0*/  @!PT LDS RZ, [RZ] ;  /* 0x00000000fffff984 */ /* 0x000fe20000000800 */
[----:B------:R-:W-:Y:S01]  /*3df0*/  @!PT LDS RZ, [RZ] ;  /* 0x00000000fffff984 */ /* 0x000fe20000000800 */
[----:B------:R-:W-:Y:S01]  /*3e00*/  @!PT LDS RZ, [RZ] ;  /* 0x00000000fffff984 */ /* 0x000fe20000000800 */
[----:B------:R-:W-:Y:S01]  /*3e10*/  @!PT LDS RZ, [RZ] ;  /* 0x00000000fffff984 */ /* 0x000fe20000000800 */
[----:B------:R2:W-:Y:S06]  /*3e20*/  MEMBAR.ALL.CTA ;  /* 0x0000000000007992 */ /* 0x0005ec0000008000 */
[----:B--2---:R-:W2:Y:S01]  /*3e30*/  FENCE.VIEW.ASYNC.S ;  /* 0x00000000000073c6 */ /* 0x004ea20000000000 */
[----:B------:R-:W-:Y:S04]  /*3e40*/  PRMT R0, RZ, 0x654, R0 ;  /* 0x00000654ff007816 */ /* 0x000fe80000000000 */
[----:B--2---:R2:W-:Y:S01]  /*3e50*/  SYNCS.ARRIVE.TRANS64.RED.A1T0 RZ, [R0+URZ], RZ ;  /* 0x000000ff00ff79a7 */ /* 0x0045e200081004ff */
[----:B---3--:R-:W-:Y:S11]  /*3e60*/  LOP3.LUT P3, RZ, R22, 0x1, RZ, 0xc0, !PT ;  /* 0x0000000116ff7812 */ /* 0x008ff6000786c0ff */
[----:B------:R-:W-:Y:S02]  /*3e70*/  @!UPT UIADD3 URZ, UPT, UPT, URZ, URZ, URZ ;  /* 0x000000fffffff290 */ /* 0x000fe4000fffe0ff */
[----:B------:R-:W-:Y:S02]  /*3e80*/  @P3 MOV R11, R20 ;  /* 0x00000014000b3202 */ /* 0x000fe40000000f00 */
[----:B------:R-:W-:Y:S01]  /*3e90*/  @P3 LOP3.LUT R10, R21, 0xffff, RZ, 0xc0, !PT ;  /* 0x0000ffff150a3812 */ /* 0x000fe200078ec0ff */
[----:B--2---:R-:W-:Y:S06]  /*3ea0*/  @!P0 BRA `(.L_x_67) ;  /* 0x0000000000a48947 */ /* 0x004fec0003800000 */
[-C--:B-1----:R-:W-:Y:S01]  /*3eb0*/  IMAD.HI.U32 R0, R19, R7.reuse, RZ ;  /* 0x0000000713007227 */ /* 0x082fe200078e00ff */
[----:B------:R-:W-:Y:S02]  /*3ec0*/  ISETP.NE.AND P0, PT, R6, 0x1, PT ;  /* 0x000000010600780c */ /* 0x000fe40003f05270 */
[----:B------:R-:W-:Y:S01]  /*3ed0*/  ISETP.NE.AND P2, PT, R40, 0x1, PT ;  /* 0x000000012800780c */ /* 0x000fe20003f45270 */
[----:B----4-:R-:W-:Y:S01]  /*3ee0*/  IMAD.HI.U32 R9, R24, R16, RZ ;  /* 0x0000001018097227 */ /* 0x010fe200078e00ff */
[----:B------:R-:W-:Y:S02]  /*3ef0*/  SHF.R.U32.HI R0, RZ, R18, R0 ;  /* 0x00000012ff007219 */ /* 0x000fe40000011600 */
[----:B------:R-:W-:Y:S01]  /*3f00*/  ISETP.NE.AND P4, PT, R3, 0x1, PT ;  /* 0x000000010300780c */ /* 0x000fe20003f85270 */
[----:B------:R-:W-:Y:S01]  /*3f10*/  IMAD.HI.U32 R13, R10, R7, RZ ;  /* 0x000000070a0d7227 */ /* 0x000fe200078e00ff */
[----:B------:R-:W-:Y:S02]  /*3f20*/  SHF.R.U32.HI R9, RZ, R17, R9 ;  /* 0x00000011ff097219 */ /* 0x000fe40000011609 */
[----:B------:R-:W-:Y:S01]  /*3f30*/  SEL R0, R19, R0, !P0 ;  /* 0x0000000013007207 */ /* 0x000fe20004000000 */
[----:B------:R-:W-:Y:S01]  /*3f40*/  IMAD.HI.U32 R12, R11, R16, RZ ;  /* 0x000000100b0c7227 */ /* 0x000fe200078e00ff */
[----:B------:R-:W-:Y:S03]  /*3f50*/  SEL R9, R24, R9, !P4 ;  /* 0x0000000918097207 */ /* 0x000fe60006000000 */
[-C--:B------:R-:W-:Y:S01]  /*3f60*/  IMAD.HI.U32 R8, R0, R4.reuse, RZ ;  /* 0x0000000400087227 */ /* 0x080fe200078e00ff */
[----:B------:R-:W-:Y:S03]  /*3f70*/  SHF.R.U32.HI R12, RZ, R17, R12 ;  /* 0x00000011ff0c7219 */ /* 0x000fe6000001160c */
[----:B------:R-:W-:Y:S01]  /*3f80*/  IMAD.HI.U32 R2, R9, R4, RZ ;  /* 0x0000000409027227 */ /* 0x000fe200078e00ff */
[-C--:B------:R-:W-:Y:S02]  /*3f90*/  @P2 SHF.R.U32.HI R0, RZ, R5.reuse, R8 ;  /* 0x00000005ff002219 */ /* 0x080fe40000011608 */
[----:B------:R-:W-:Y:S02]  /*3fa0*/  SHF.R.U32.HI R8, RZ, R18, R13 ;  /* 0x00000012ff087219 */ /* 0x000fe4000001160d */
[----:B------:R-:W-:Y:S01]  /*3fb0*/  @P2 SHF.R.U32.HI R9, RZ, R5, R2 ;  /* 0x00000005ff092219 */ /* 0x000fe20000011602 */
[----:B------:R-:W-:Y:S01]  /*3fc0*/  IMAD R0, R40, R0, RZ ;  /* 0x0000000028007224 */ /* 0x000fe200078e02ff */
[----:B------:R-:W-:Y:S02]  /*3fd0*/  SEL R8, R10, R8, !P0 ;  /* 0x000000080a087207 */ /* 0x000fe40004000000 */
[----:B------:R-:W-:Y:S01]  /*3fe0*/  SEL R2, R11, R12, !P4 ;  /* 0x0000000c0b027207 */ /* 0x000fe20006000000 */
[----:B------:R-:W-:Y:S01]  /*3ff0*/  IMAD R12, R40, R9, RZ ;  /* 0x00000009280c7224 */ /* 0x000fe200078e02ff */
[C---:B------:R-:W-:Y:S01]  /*4000*/  ISETP.GE.AND P0, PT, R8.reuse, R0, PT ;  /* 0x000000000800720c */ /* 0x040fe20003f06270 */
[----:B------:R-:W-:Y:S03]  /*4010*/  IMAD.HI.U32 R0, R8, R4, RZ ;  /* 0x0000000408007227 */ /* 0x000fe600078e00ff */
[----:B------:R-:W-:Y:S02]  /*4020*/  ISETP.GE.OR P0, PT, R2, R12, P0 ;  /* 0x0000000c0200720c */ /* 0x000fe40000706670 */
[-C--:B------:R-:W-:Y:S04]  /*4030*/  SHF.R.U32.HI R0, RZ, R5.reuse, R0 ;  /* 0x00000005ff007219 */ /* 0x080fe80000011600 */
[----:B------:R-:W-:Y:S05]  /*4040*/  SEL R13, R8, R0, !P2 ;  /* 0x00000000080d7207 */ /* 0x000fea0005000000 */
[----:B------:R-:W-:Y:S02]  /*4050*/  IMAD.MOV R12, RZ, RZ, -R13 ;  /* 0x000000ffff0c7224 */ /* 0x000fe400078e0a0d */
[----:B------:R-:W-:Y:S04]  /*4060*/  @!P0 IMAD.HI.U32 R0, R2, R4, RZ ;  /* 0x0000000402008227 */ /* 0x000fe800078e00ff */
[----:B------:R-:W-:Y:S01]  /*4070*/  IMAD R12, R40, R12, R8 ;  /* 0x0000000c280c7224 */ /* 0x000fe200078e0208 */
[----:B------:R-:W-:Y:S04]  /*4080*/  @!P0 SHF.R.U32.HI R0, RZ, R5, R0 ;  /* 0x00000005ff008219 */ /* 0x000fe80000011600 */
[----:B------:R-:W-:Y:S04]  /*4090*/  @!P0 SEL R0, R2, R0, !P2 ;  /* 0x0000000002008207 */ /* 0x000fe80005000000 */
[----:B------:R-:W-:Y:S01]  /*40a0*/  @!P0 IADD3 R13, PT, PT, R13, -R0, RZ ;  /* 0x800000000d0d8210 */ /* 0x000fe20007ffe0ff */
[----:B------:R-:W-:Y:S01]  /*40b0*/  @!P0 IMAD R0, R9, R12, R0 ;  /* 0x0000000c09008224 */ /* 0x000fe200078e0200 */
[----:B------:R-:W-:Y:S01]  /*40c0*/  IADD3 R9, PT, PT, -R8, RZ, RZ ;  /* 0x000000ff08097210 */ /* 0x000fe20007ffe1ff */
[--C-:B------:R-:W-:Y:S02]  /*40d0*/  IMAD.MOV R12, RZ, RZ, -R2.reuse ;  /* 0x000000ffff0c7224 */ /* 0x100fe400078e0a02 */
[----:B------:R-:W-:Y:S02]  /*40e0*/  @!P0 IMAD R8, R13, R40, R2 ;  /* 0x000000280d088224 */ /* 0x000fe400078e0202 */
[----:B------:R-:W-:Y:S02]  /*40f0*/  @!P0 IMAD.MOV.U32 R2, RZ, RZ, R0 ;  /* 0x000000ffff028224 */ /* 0x000fe400078e0000 */
[----:B------:R-:W-:Y:S02]  /*4100*/  IMAD R11, R3, R12, R11 ;  /* 0x0000000c030b7224 */ /* 0x000fe400078e020b */
[----:B------:R-:W-:Y:S02]  /*4110*/  IMAD R10, R6, R9, R10 ;  /* 0x00000009060a7224 */ /* 0x000fe400078e020a */
[----:B------:R-:W-:Y:S02]  /*4120*/  IMAD R11, R2, R3, R11 ;  /* 0x00000003020b7224 */ /* 0x000fe400078e020b */
[----:B------:R-:W-:Y:S02]  /*4130*/  IMAD R10, R8, R6, R10 ;  /* 0x00000006080a7224 */ /* 0x000fe400078e020a */
.L_x_67:
[----:B------:R-:W-:Y:S05]  /*4140*/  BRA.U UP1, `(.L_x_68) ;  /* 0x0000000101107547 */ /* 0x000fea000b800000 */
[----:B------:R-:W-:Y:S04]  /*4150*/  MOV R2, UR6 ;  /* 0x0000000600027c02 */ /* 0x000fe80008000f00 */
[----:B------:R-:W-:Y:S04]  /*4160*/  SHF.L.U32 R2, R2, 0x1f, RZ ;  /* 0x0000001f02027819 */ /* 0x000fe800000006ff */
[----:B------:R-:W2:Y:S02]  /*4170*/  SYNCS.PHASECHK.TRANS64.TRYWAIT P0, [UR7+0x68], R2 ;  /* 0x00006802ff0075a7 */ /* 0x000ea40008001107 */
[----:B--2---:R-:W-:Y:S05]  /*4180*/  @!P0 BRA `(.L_x_69) ;  /* 0x0000005400248947 */ /* 0x004fea0003800000 */
.L_x_68:
[----:B------:R-:W-:Y:S02]  /*4190*/  R2UR UR35, R15 ;  /* 0x000000000f2372ca */ /* 0x000fe400000e0000 */
[----:B------:R-:W-:Y:S02]  /*41a0*/  R2UR UR34, R14 ;  /* 0x000000000e2272ca */ /* 0x000fe400000e0000 */
[----:B------:R-:W-:Y:S02]  /*41b0*/  ISETP.NE.U32.AND P2, PT, RZ, UR4, PT ;  /* 0x00000004ff007c0c */ /* 0x000fe4000bf45070 */
[----:B------:R-:W-:Y:S02]  /*41c0*/  SHF.L.U32 R14, R29, 0x1f, RZ ;  /* 0x0000001f1d0e7819 */ /* 0x000fe400000006ff */
[----:B------:R-:W-:Y:S05]  /*41d0*/  ISETP.NE.AND.EX P2, PT, RZ, UR5, PT, P2 ;  /* 0x00000005ff007c0c */ /* 0x000fea000bf45320 */
[----:B------:R-:W-:Y:S02]  /*41e0*/  USHF.L.U32 UR35, UR35, 0x6, URZ ;  /* 0x0000000623237899 */ /* 0x000fe400080006ff */
[----:B------:R-:W-:Y:S01]  /*41f0*/  USHF.L.U32 UR34, UR34, 0x8, URZ ;  /* 0x0000000822227899 */ /* 0x000fe200080006ff */
[----:B------:R-:W-:Y:S11]  /*4200*/  BRA.U !UP3, `(.L_x_70) ;  /* 0x000000010b347547 */ /* 0x000ff6000b800000 */
[----:B------:R-:W-:Y:S01]  /*4210*/  UPLOP3.LUT UP0, UPT, UPT, UPT, UP2, 0x80, 0x8 ;  /* 0x000000000008789c */ /* 0x000fe20003f0f020 */
[----:B--2---:R-:W-:Y:S02]  /*4220*/  HFMA2 R0, -RZ, RZ, 0, 5.9604644775390625e-08 ;  /* 0x00000001ff007431 */ /* 0x004fe400000001ff */
[----:B------:R-:W-:Y:S03]  /*4230*/  IMAD.MOV.U32 R88, RZ, RZ, 0x1 ;  /* 0x00000001ff587424 */ /* 0x000fe600078e00ff */
[----:B------:R-:W-:Y:S05]  /*4240*/  PLOP3.LUT P0, PT, PT, PT, UP0, 0x80, 0x8 ;  /* 0x000000000008781c */ /* 0x000fea0003f0f008 */
[----:B------:R-:W2:Y:S01]  /*4250*/  @UP0 LDCU.64 UR10, c[0x0][0x888] ;  /* 0x00011100ff0a07ac */ /* 0x000ea20008000a00 */
[----:B------:R-:W-:Y:S07]  /*4260*/  @UP0 UIMAD UR8, UR36, UR4, URZ ;  /* 0x00000004240802a4 */ /* 0x000fee000f8e02ff */
[----:B------:R-:W-:Y:S01]  /*4270*/  @!P0 PRMT R88, R0, 0x7610, R88 ;  /* 0x0000761000588816 */ /* 0x000fe20000000058 */
[----:B--2---:R-:W-:Y:S03]  /*4280*/  @UP0 UIMAD.WIDE UR10, UR8, 0x4, UR10 ;  /* 0x00000004080a08a5 */ /* 0x004fe6000f8e020a */
[----:B------:R-:W2:Y:S03]  /*4290*/  @!UP0 LDCU UR8, c[0x0][0x880] ;  /* 0x00011000ff0887ac */ /* 0x000ea60008000800 */
[----:B------:R-:W-:Y:S01]  /*42a0*/  IMAD.U32 R8, RZ, RZ, UR10 ;  /* 0x0000000aff087e24 */ /* 0x000fe2000f8e00ff */
[----:B------:R-:W-:Y:S05]  /*42b0*/  MOV R9, UR11 ;  /* 0x0000000b00097c02 */ /* 0x000fea0008000f00 */
[----:B-----5:R3:W5:Y:S02]  /*42c0*/  @P0 LDG.E R49, desc[UR46][R8.64] ;  /* 0x0000002e08310981 */ /* 0x020764000c1e1900 */
[----:B--23--:R-:W-:Y:S07]  /*42d0*/  @!P0 IMAD.U32 R49, RZ, RZ, UR8 ;  /* 0x00000008ff318e24 */ /* 0x00cfee000f8e00ff */
.L_x_70:
[----:B-----5:R-:W-:Y:S01]  /*42e0*/  @!P2 FSETP.EQ.AND P0, PT, R49, RZ, PT ;  /* 0x000000ff3100a20b */ /* 0x020fe20003f02000 */
[----:B------:R-:W-:Y:S01]  /*42f0*/  @!UPT UIADD3 URZ, UPT, UPT, URZ, URZ, URZ ;  /* 0x000000fffffff290 */ /* 0x000fe2000fffe0ff */
[----:B------:R-:W-:Y:S11]  /*4300*/  @!P2 BRA `(.L_x_71) ;  /* 0x000000000014a947 */ /* 0x000ff60003800000 */
[----:B------:R-:W-:Y:S02]  /*4310*/  LOP3.LUT P2, RZ, R88, 0xff, RZ, 0xc0, !PT ;  /* 0x000000ff58ff7812 */ /* 0x000fe4000784c0ff */
[----:B------:R-:W-:Y:S04]  /*4320*/  PLOP3.LUT P0, PT, PT, PT, UP0, 0x80, 0x8 ;  /* 0x000000000008781c */ /* 0x000fe80003f0f008 */
[----:B------:R-:W-:Y:S07]  /*4330*/  PLOP3.LUT P0, PT, P0, PT, PT, 0x8, 0x80 ;  /* 0x000000000080781c */ /* 0x000fee000070e170 */
[----:B------:R-:W-:Y:S11]  /*4340*/  @P2 FSETP.EQ.AND P0, PT, R49, RZ, PT ;  /* 0x000000ff3100220b */ /* 0x000ff60003f02000 */
[----:B------:R-:W-:Y:S02]  /*4350*/  @!UPT UIADD3 URZ, UPT, UPT, URZ, URZ, URZ ;  /* 0x000000fffffff290 */ /* 0x000fe4000fffe0ff */
.L_x_71:
[----:B------:R-:W3:Y:S01]  /*4360*/  SYNCS.PHASECHK.TRANS64.TRYWAIT P2, [UR7+0x40], R14 ;  /* 0x0000400eff0075a7 */ /* 0x000ee20008041107 */
[----:B------:R-:W-:Y:S04]  /*4370*/  ELECT P4, URZ, PT ;  /* 0x0000000000ff782f */ /* 0x000fe80003880000 */
[----:B------:R-:W-:Y:S11]  /*4380*/  PLOP3.LUT P4, PT, P0, P4, PT, 0xf2, 0x2f ;  /* 0x00000000002f781c */ /* 0x000ff60000789e72 */
[----:B------:R-:W-:Y:S02]  /*4390*/  @!UPT UIADD3 URZ, UPT, UPT, URZ, URZ, URZ ;  /* 0x000000fffffff290 */ /* 0x000fe4000fffe0ff */
[----:B-1----:R-:W-:Y:S05]  /*43a0*/  @!P4 IADD3 R8, P0, PT, R30, 0x580, RZ ;  /* 0x000005801e08c810 */ /* 0x002fea0007f1e0ff */
[----:B--2---:R-:W-:Y:S01]  /*43b0*/  @!P4 IMAD.X R2, RZ, RZ, R31, P0 ;  /* 0x000000ffff02c224 */ /* 0x004fe200000e061f */
[----:B---3--:R-:W-:Y:S07]  /*43c0*/  @!P2 BRA `(.L_x_72) ;  /* 0x0000005000aca947 */ /* 0x008fee0003800000 */
.L_x_155:
[----:B------:R-:W-:Y:S01]  /*43d0*/  @!P4 R2UR UR8, R2 ;  /* 0x000000000208c2ca */ /* 0x000fe200000e0000 */
[----:B------:R-:W-:Y:S01]  /*43e0*/  VOTEU.ALL UP1, P4 ;  /* 0x0000000000ff7886 */ /* 0x000fe20002020000 */
[----:B------:R-:W-:Y:S01]  /*43f0*/  @!P4 R2UR UR9, R8 ;  /* 0x000000000809c2ca */ /* 0x000fe200000e0000 */
[----:B-1----:R-:W-:Y:S01]  /*4400*/  @!P4 IMAD.MOV.U32 R0, RZ, RZ, 0x2000 ;  /* 0x00002000ff00c424 */ /* 0x002fe200078e00ff */
[----:B------:R-:W-:Y:S01]  /*4410*/  UMOV UR10, 0x0 ;  /* 0x00000000000a7882 */ /* 0x000fe20000000000 */
[----:B------:R-:W-:Y:S01]  /*4420*/  UMOV UR11, 0x10000000 ;  /* 0x10000000000b7882 */ /* 0x000fe20000000000 */
[----:B------:R-:W-:Y:S01]  /*4430*/  @!UP1 UIADD3 UR32, UPT, UPT, UR7, 0x400, URZ ;  /* 0x0000040007209890 */ /* 0x000fe2000fffe0ff */
[----:B------:R-:W-:Y:S06]  /*4440*/  VOTEU.ALL UP1, P4 ;  /* 0x0000000000ff7886 */ /* 0x000fec0002020000 */
[----:B------:R-:W-:Y:S01]  /*4450*/  IMAD.U32 R9, RZ, RZ, UR8 ;  /* 0x00000008ff097e24 */ /* 0x000fe2000f8e00ff */
[----:B------:R-:W-:Y:S01]  /*4460*/  UPRMT UR8, UR37, 0x654, UR33 ;  /* 0x0000065425087896 */ /* 0x000fe20008000021 */
[----:B------:R-:W-:Y:S03]  /*4470*/  IMAD.U32 R8, RZ, RZ, UR9 ;  /* 0x00000009ff087e24 */ /* 0x000fe6000f8e00ff */
[----:B------:R-:W-:Y:S02]  /*4480*/  @!P4 R2UR UR15, R9 ;  /* 0x00000000090fc2ca */ /* 0x000fe400000e0000 */
[----:B------:R-:W-:Y:S02]  /*4490*/  @!P4 R2UR UR14, R8 ;  /* 0x00000000080ec2ca */ /* 0x000fe400000e0000 */
[----:B------:R-:W-:Y:S05]  /*44a0*/  @!P4 IADD3 R8, P0, PT, R30, 0x580, RZ ;  /* 0x000005801e08c810 */ /* 0x000fea0007f1e0ff */
[----:B------:R-:W-:Y:S06]  /*44b0*/  @!P4 IMAD.X R2, RZ, RZ, R31, P0 ;  /* 0x000000ffff02c224 */ /* 0x000fec00000e061f */
[----:B------:R1:W-:Y:S01]  /*44c0*/  @!UP1 UTMALDG.3D [UR32], [UR14], desc[UR10] ;  /* 0x00000a200e0095b4 */ /* 0x0003e20008011000 */
[----:B------:R1:W-:Y:S01]  /*44d0*/  @!P4 SYNCS.ARRIVE.TRANS64.RED.A0TR RZ, [UR7+0x20], R0 ;  /* 0x00002000ffffc9a7 */ /* 0x0003e20008300407 */
[----:B------:R-:W-:Y:S01]  /*44e0*/  SYNCS.ARRIVE.TRANS64.RED.A1T0 RZ, [UR8], RZ ;  /* 0x000000ffffff79a7 */ /* 0x000fe20008100408 */
[----:B------:R-:W2:Y:S02]  /*44f0*/  SYNCS.PHASECHK.TRANS64.TRYWAIT P2, [UR7+0x48], R14 ;  /* 0x0000480eff0075a7 */ /* 0x000ea40008041107 */
[----:B-12---:R-:W-:Y:S05]  /*4500*/  @!P2 BRA `(.L_x_73) ;  /* 0x000000500074a947 */ /* 0x006fea0003800000 */
.L_x_157:
[----:B------:R-:W-:Y:S01]  /*4510*/  @!P4 R2UR UR8, R2 ;  /* 0x000000000208c2ca */ /* 0x000fe200000e0000 */
[----:B------:R-:W-:Y:S01]  /*4520*/  VOTEU.ALL UP1, P4 ;  /* 0x0000000000ff7886 */ /* 0x000fe20002020000 */
[----:B------:R-:W-:Y:S01]  /*4530*/  @!P4 R2UR UR9, R8 ;  /* 0x000000000809c2ca */ /* 0x000fe200000e0000 */
[----:B-1----:R-:W-:Y:S01]  /*4540*/  @!P4 IMAD.MOV.U32 R0, RZ, RZ, 0x2000 ;  /* 0x00002000ff00c424 */ /* 0x002fe200078e00ff */
[----:B------:R-:W-:Y:S01]  /*4550*/  UMOV UR10, 0x0 ;  /* 0x00000000000a7882 */ /* 0x000fe20000000000 */
[----:B------:R-:W-:Y:S01]  /*4560*/  UMOV UR11, 0x10000000 ;  /* 0x10000000000b7882 */ /* 0x000fe20000000000 */
[----:B------:R-:W-:Y:S02]  /*4570*/  @!UP1 UIADD3 UR26, UPT, UPT, UR34, 0x40, URZ ;  /* 0x00000040221a9890 */ /* 0x000fe4000fffe0ff */
[----:B------:R-:W-:Y:S01]  /*4580*/  @!UP1 UIADD3 UR24, UPT, UPT, UR7, 0x2400, URZ ;  /* 0x0000240007189890 */ /* 0x000fe2000fffe0ff */
[----:B------:R-:W-:Y:S01]  /*4590*/  VOTEU.ALL UP1, P4 ;  /* 0x0000000000ff7886 */ /* 0x000fe20002020000 */
[----:B------:R-:W-:Y:S01]  /*45a0*/  UMOV UR27, UR35 ;  /* 0x00000023001b7c82 */ /* 0x000fe20008000000 */
[----:B------:R-:W-:Y:S02]  /*45b0*/  UMOV UR28, UR36 ;  /* 0x00000024001c7c82 */ /* 0x000fe40008000000 */
        /* <DEDUP_REMOVED lines=12> */
.L_x_159:
[----:B------:R-:W2:Y:S01]  /*4680*/  LDC.64 R12, c[0x0][0xb18] ;  /* 0x0002c600ff0c7b82 */ /* 0x000ea20000000a00 */
[----:B------:R-:W-:Y:S01]  /*4690*/  @!P4 R2UR UR8, R2 ;  /* 0x000000000208c2ca */ /* 0x000fe200000e0000 */
[----:B------:R-:W-:Y:S01]  /*46a0*/  VOTEU.ALL UP1, P4 ;  /* 0x0000000000ff7886 */ /* 0x000fe20002020000 */
[----:B------:R-:W-:Y:S01]  /*46b0*/  @!P4 R2UR UR9, R8 ;  /* 0x000000000809c2ca */ /* 0x000fe200000e0000 */
[----:B-1----:R-:W-:Y:S01]  /*46c0*/  @!P4 IMAD.MOV.U32 R0, RZ, RZ, 0x2000 ;  /* 0x00002000ff00c424 */ /* 0x002fe200078e00ff */
[----:B------:R-:W-:Y:S03]  /*46d0*/  UMOV UR10, 0x0 ;  /* 0x00000000000a7882 */ /* 0x000fe60000000000 */
[----:B------:R-:W1:Y:S01]  /*46e0*/  @!P1 LDC R2, c[0x0][0xb0c] ;  /* 0x0002c300ff029b82 */ /* 0x000e620000000800 */
[----:B------:R-:W-:Y:S01]  /*46f0*/  @!UP1 UIADD3 UR18, UPT, UPT, UR34, 0x80, URZ ;  /* 0x0000008022129890 */ /* 0x000fe2000fffe0ff */
[----:B------:R-:W-:Y:S01]  /*4700*/  @P3 SHF.R.U32.HI R26, RZ, 0x10, R21 ;  /* 0x00000010ff1a3819 */ /* 0x000fe20000011615 */
[----:B------:R-:W-:Y:S01]  /*4710*/  @!UP1 UIADD3 UR16, UPT, UPT, UR7, 0x4400, URZ ;  /* 0x0000440007109890 */ /* 0x000fe2000fffe0ff */
[----:B------:R-:W-:Y:S01]  /*4720*/  VIADD R28, R28, 0x1 ;  /* 0x000000011c1c7836 */ /* 0x000fe20000000000 */
[----:B------:R-:W-:Y:S01]  /*4730*/  VOTEU.ALL UP1, P4 ;  /* 0x0000000000ff7886 */ /* 0x000fe20002020000 */
[----:B------:R-:W-:Y:S01]  /*4740*/  UMOV UR11, 0x10000000 ;  /* 0x10000000000b7882 */ /* 0x000fe20000000000 */
[----:B------:R-:W-:Y:S01]  /*4750*/  UMOV UR19, UR35 ;  /* 0x0000002300137c82 */ /* 0x000fe20008000000 */
[----:B------:R-:W-:Y:S01]  /*4760*/  IMAD.U32 R9, RZ, RZ, UR8 ;  /* 0x00000008ff097e24 */ /* 0x000fe2000f8e00ff */
[----:B------:R-:W-:Y:S01]  /*4770*/  UMOV UR20, UR36 ;  /* 0x0000002400147c82 */ /* 0x000fe20008000000 */
[----:B------:R-:W-:Y:S01]  /*4780*/  IMAD.U32 R8, RZ, RZ, UR9 ;  /* 0x00000009ff087e24 */ /* 0x000fe2000f8e00ff */
[----:B------:R-:W-:Y:S02]  /*4790*/  UPRMT UR8, UR37, 0x654, UR17 ;  /* 0x0000065425087896 */ /* 0x000fe40008000011 */
[----:B------:R-:W-:Y:S02]  /*47a0*/  @!P4 R2UR UR15, R9 ;  /* 0x00000000090fc2ca */ /* 0x000fe400000e0000 */
[----:B------:R-:W-:Y:S02]  /*47b0*/  @!P4 R2UR UR14, R8 ;  /* 0x00000000080ec2ca */ /* 0x000fe400000e0000 */
[----:B------:R-:W3:Y:S11]  /*47c0*/  LDC.64 R8, c[0x0][0xb10] ;  /* 0x0002c400ff087b82 */ /* 0x000ef60000000a00 */
[----:B------:R1:W-:Y:S01]  /*47d0*/  @!UP1 UTMALDG.3D [UR16], [UR14], desc[UR10] ;  /* 0x00000a100e0095b4 */ /* 0x0003e20008011000 */
[----:B------:R5:W-:Y:S01]  /*47e0*/  @!P4 SYNCS.ARRIVE.TRANS64.RED.A0TR RZ, [UR7+0x30], R0 ;  /* 0x00003000ffffc9a7 */ /* 0x000be20008300407 */
[C---:B---3--:R-:W-:Y:S01]  /*47f0*/  @!P1 IMAD.HI.U32 R8, R11.reuse, R8, RZ ;  /* 0x000000080b089227 */ /* 0x048fe200078e00ff */
[----:B--2---:R-:W-:Y:S02]  /*4800*/  @!P1 ISETP.NE.AND P0, PT, R12, 0x1, PT ;  /* 0x000000010c00980c */ /* 0x004fe40003f05270 */
[----:B-1----:R-:W-:Y:S01]  /*4810*/  @!P1 ISETP.NE.AND P2, PT, R2, 0x1, PT ;  /* 0x000000010200980c */ /* 0x002fe20003f45270 */
[----:B------:R-:W-:Y:S01]  /*4820*/  SYNCS.ARRIVE.TRANS64.RED.A1T0 RZ, [UR8], RZ ;  /* 0x000000ffffff79a7 */ /* 0x000fe20008100408 */
[C---:B------:R-:W-:Y:S01]  /*4830*/  @!P1 IMAD.HI.U32 R13, R10.reuse, R13, RZ ;  /* 0x0000000d0a0d9227 */ /* 0x040fe200078e00ff */
[----:B------:R-:W-:Y:S04]  /*4840*/  @!P1 SHF.R.U32.HI R8, RZ, R9, R8 ;  /* 0x00000009ff089219 */ /* 0x000fe80000011608 */
[----:B------:R-:W-:Y:S01]  /*4850*/  @!P1 SEL R8, R11, R8, !P2 ;  /* 0x000000080b089207 */ /* 0x000fe20005000000 */
[----:B------:R-:W1:Y:S01]  /*4860*/  SYNCS.PHASECHK.TRANS64.TRYWAIT P5, [UR7+0x58], R14 ;  /* 0x0000580eff0075a7 */ /* 0x000e6200080a1107 */
[----:B-----5:R-:W2:Y:S02]  /*4870*/  @!P1 LDC R0, c[0x0][0xb20] ;  /* 0x0002c800ff009b82 */ /* 0x020ea40000000800 */
[----:B--2---:R-:W-:Y:S04]  /*4880*/  @!P1 SHF.R.U32.HI R0, RZ, R0, R13 ;  /* 0x00000000ff009219 */ /* 0x004fe8000001160d */
[----:B------:R-:W-:Y:S05]  /*4890*/  @!P1 SEL R9, R10, R0, !P0 ;  /* 0x000000000a099207 */ /* 0x000fea0004000000 */
[----:B------:R-:W-:Y:S02]  /*48a0*/  @!P1 IMAD.IADD R0, R9, 0x1, -R8 ;  /* 0x0000000109009824 */ /* 0x000fe400078e0a08 */
[----:B------:R-:W-:Y:S02]  /*48b0*/  @!P1 IMAD.IADD R8, R8, 0x1, -R9 ;  /* 0x0000000108089824 */ /* 0x000fe400078e0a09 */
[----:B------:R-:W-:Y:S02]  /*48c0*/  @!P1 IMAD R11, R0, R2, R11 ;  /* 0x00000002000b9224 */ /* 0x000fe400078e020b */
[----:B------:R-:W-:Y:S01]  /*48d0*/  @!P1 IMAD R10, R8, R12, R10 ;  /* 0x0000000c080a9224 */ /* 0x000fe200078e020a */
[----:B-1----:R-:W-:Y:S06]  /*48e0*/  @!P5 BRA `(.L_x_75) ;  /* 0x0000004c00acd947 */ /* 0x002fec0003800000 */
.L_x_161:
[----:B------:R-:W-:Y:S01]  /*48f0*/  @!P4 IADD3 R2, P0, PT, R30, 0x580, RZ ;  /* 0x000005801e02c810 */ /* 0x000fe20007f1e0ff */
[----:B------:R-:W-:Y:S01]  /*4900*/  VOTEU.ALL UP1, P4 ;  /* 0x0000000000ff7886 */ /* 0x000fe20002020000 */
[----:B------:R-:W-:Y:S01]  /*4910*/  UMOV UR18, 0x0 ;  /* 0x0000000000127882 */ /* 0x000fe20000000000 */
[----:B------:R-:W-:Y:S01]  /*4920*/  UMOV UR19, 0x10000000 ;  /* 0x1000000000137882 */ /* 0x000fe20000000000 */
[----:B------:R-:W-:Y:S01]  /*4930*/  @!P4 R2UR UR9, R2 ;  /* 0x000000000209c2ca */ /* 0x000fe200000e0000 */
[----:B-1----:R-:W-:Y:S01]  /*4940*/  @!P4 IMAD.X R0, RZ, RZ, R31, P0 ;  /* 0x000000ffff00c224 */ /* 0x002fe200000e061f */
[----:B------:R-:W-:Y:S01]  /*4950*/  @!UP1 UIADD3 UR10, UPT, UPT, UR34, 0xc0, URZ ;  /* 0x000000c0220a9890 */ /* 0x000fe2000fffe0ff */
[----:B------:R-:W-:Y:S01]  /*4960*/  ISETP.NE.AND P0, PT, R28, 0x2, PT ;  /* 0x000000021c00780c */ /* 0x000fe20003f05270 */
[----:B------:R-:W-:Y:S01]  /*4970*/  UMOV UR11, UR35 ;  /* 0x00000023000b7c82 */ /* 0x000fe20008000000 */
[----:B------:R-:W-:Y:S01]  /*4980*/  UMOV UR12, UR36 ;  /* 0x00000024000c7c82 */ /* 0x000fe20008000000 */
[----:B------:R-:W-:Y:S01]  /*4990*/  @!P4 R2UR UR8, R0 ;  /* 0x000000000008c2ca */ /* 0x000fe200000e0000 */
[----:B------:R-:W-:Y:S01]  /*49a0*/  IMAD.IADD R14, R10, 0x1, R86 ;  /* 0x000000010a0e7824 */ /* 0x000fe200078e0256 */
[----:B------:R-:W-:Y:S01]  /*49b0*/  @P3 R2UR UR36, R26 ;  /* 0x000000001a2432ca */ /* 0x000fe200000e0000 */
[----:B------:R-:W-:Y:S01]  /*49c0*/  IMAD.IADD R15, R11, 0x1, R87 ;  /* 0x000000010b0f7824 */ /* 0x000fe200078e0257 */
[----:B------:R-:W-:Y:S02]  /*49d0*/  SEL R0, RZ, 0x1, P0 ;  /* 0x00000001ff007807 */ /* 0x000fe40000000000 */
[----:B------:R-:W-:Y:S01]  /*49e0*/  LOP3.LUT R29, R29, 0x1, RZ, 0x3c, !PT ;  /* 0x000000011d1d7812 */ /* 0x000fe200078e3cff */
[----:B------:R-:W-:Y:S01]  /*49f0*/  IMAD.U32 R8, RZ, RZ, UR9 ;  /* 0x00000009ff087e24 */ /* 0x000fe2000f8e00ff */
[----:B------:R-:W-:Y:S01]  /*4a00*/  @!UP1 UIADD3 UR9, UPT, UPT, UR7, 0x38, URZ ;  /* 0x0000003807099890 */ /* 0x000fe2000fffe0ff */
[----:B------:R-:W-:Y:S02]  /*4a10*/  LOP3.LUT R27, R27, R0, RZ, 0x3c, !PT ;  /* 0x000000001b1b7212 */ /* 0x000fe400078e3cff */
[----:B------:R-:W-:Y:S02]  /*4a20*/  SEL R28, R28, RZ, P0 ;  /* 0x000000ff1c1c7207 */ /* 0x000fe40000000000 */
[----:B------:R-:W-:Y:S01]  /*4a30*/  IMAD.U32 R9, RZ, RZ, UR8 ;  /* 0x00000008ff097e24 */ /* 0x000fe2000f8e00ff */
[----:B------:R-:W-:Y:S01]  /*4a40*/  @!P4 R2UR UR14, R8 ;  /* 0x00000000080ec2ca */ /* 0x000fe200000e0000 */
[----:B------:R-:W-:Y:S01]  /*4a50*/  @!UP1 UIADD3 UR8, UPT, UPT, UR7, 0x6400, URZ ;  /* 0x0000640007089890 */ /* 0x000fe2000fffe0ff */
[----:B------:R-:W-:Y:S02]  /*4a60*/  VOTEU.ALL UP1, P4 ;  /* 0x0000000000ff7886 */ /* 0x000fe40002020000 */
[----:B------:R-:W-:Y:S11]  /*4a70*/  @!P4 R2UR UR15, R9 ;  /* 0x00000000090fc2ca */ /* 0x000ff600000e0000 */
[----:B------:R-:W-:Y:S02]  /*4a80*/  @!UPT UIADD3 URZ, UPT, UPT, URZ, URZ, URZ ;  /* 0x000000fffffff290 */ /* 0x000fe4000fffe0ff */
[----:B------:R2:W-:Y:S01]  /*4a90*/  @!UP1 UTMALDG.3D [UR8], [UR14], desc[UR18] ;  /* 0x000012080e0095b4 */ /* 0x0005e20008011000 */
[----:B------:R2:W-:Y:S01]  /*4aa0*/  @!P4 SYNCS.ARRIVE.TRANS64.RED.A0TR RZ, [UR7+0x38], R25 ;  /* 0x00003819ffffc9a7 */ /* 0x0005e20008300407 */
[----:B------:R-:W-:Y:S01]  /*4ab0*/  UPLOP3.LUT UP1, UPT, UPT, UPT, UPT, 0x80, 0x8 ;  /* 0x000000000008789c */ /* 0x000fe20003f2f070 */
[----:B------:R-:W-:Y:S01]  /*4ac0*/  SYNCS.ARRIVE.TRANS64.RED.A1T0 RZ, [UR13], RZ ;  /* 0x000000ffffff79a7 */ /* 0x000fe2000810040d */
[----:B------:R-:W-:Y:S09]  /*4ad0*/  @P3 BRA `(.L_x_76) ;  /* 0xfffffff000a03947 */ /* 0x000ff2000383ffff */
[----:B------:R-:W-:-:S04]  /*4ae0*/  SHF.L.U32 R2, R29, 0x1f, RZ ;  /* 0x0000001f1d027819 */ /* 0x000fc800000006ff */
[----:B------:R-:W1:Y:S02]  /*4af0*/  SYNCS.PHASECHK.TRANS64.TRYWAIT P0, [UR7+0x40], R2 ;  /* 0x00004002ff0075a7 */ /* 0x000e640008001107 */
[----:B-1----:R-:W-:Y:S05]  /*4b00*/  @!P0 BRA `(.L_x_77) ;  /* 0x0000004c003c8947 */ /* 0x002fea0003800000 */
.L_x_163:
[----:B------:R-:W3:Y:S02]  /*4b10*/  SYNCS.PHASECHK.TRANS64.TRYWAIT P0, [UR7+0x48], R2 ;  /* 0x00004802ff0075a7 */ /* 0x000ee40008001107 */
[----:B---3--:R-:W-:Y:S05]  /*4b20*/  @!P0 BRA `(.L_x_78) ;  /* 0x0000004c004c8947 */ /* 0x008fea0003800000 */
.L_x_165:
[----:B------:R-:W3:Y:S02]  /*4b30*/  SYNCS.PHASECHK.TRANS64.TRYWAIT P0, [UR7+0x50], R2 ;  /* 0x00005002ff0075a7 */ /* 0x000ee40008001107 */
[----:B---3--:R-:W-:Y:S05]  /*4b40*/  @!P0 BRA `(.L_x_79) ;  /* 0x0000004c005c8947 */ /* 0x008fea0003800000 */
.L_x_167:
[----:B-1----:R-:W-:-:S07]  /*4b50*/  MOV R0, UR7 ;  /* 0x0000000700007c02 */ /* 0x002fce0008000f00 */
.L_x_80:
[----:B-1----:R-:W-:-:S04]  /*4b60*/  SHF.L.U32 R2, R29, 0x1f, RZ ;  /* 0x0000001f1d027819 */ /* 0x002fc800000006ff */
[----:B------:R1:W3:Y:S03]  /*4b70*/  SYNCS.PHASECHK.TRANS64.TRYWAIT P0, [R0+URZ+0x58], R2 ;  /* 0x00005802000075a7 */ /* 0x0002e600080011ff */
[----:B---3--:R-:W-:Y:S05]  /*4b80*/  @!P0 NANOSLEEP.SYNCS 0x989680 ;  /* 0x009896800000895d */ /* 0x008fea0003900000 */
[----:B------:R-:W3:Y:S02]  /*4b90*/  @!P0 SYNCS.PHASECHK.TRANS64 P0, [R0+URZ+0x58], R2 ;  /* 0x00005802000085a7 */ /* 0x000ee400080010ff */
[----:B--23--:R-:W-:Y:S05]  /*4ba0*/  @P0 EXIT ;  /* 0x000000000000094d */ /* 0x00cfea0003800000 */
[----:B------:R-:W-:Y:S05]  /*4bb0*/  BRA `(.L_x_80) ;  /* 0xfffffffc00e87947 */ /* 0x000fea000383ffff */
.L_x_65:
[----:B------:R-:W-:-:S06]  /*4bc0*/  UISETP.GE.AND UP1, UPT, UR8, 0x4, UPT ;  /* 0x000000040800788c */ /* 0x000fcc000bf26270 */
[----:B------:R-:W-:-:S13]  /*4bd0*/  PLOP3.LUT P0, PT, PT, PT, UP1, 0x80, 0x8 ;  /* 0x000000000008781c */ /* 0x000fda0003f0f018 */
[----:B------:R-:W-:Y:S05]  /*4be0*/  @!P0 EXIT ;  /* 0x000000000000894d */ /* 0x000fea0003800000 */
[----:B------:R-:W-:Y:S01]  /*4bf0*/  BAR.SYNC.DEFER_BLOCKING 0x6, 0xa0 ;  /* 0x0182800000007b1d */ /* 0x000fe20000010000 */
[C---:B------:R-:W-:Y:S01]  /*4c00*/  IMAD.SHL.U32 R4, R101.reuse, 0x40, RZ ;  /* 0x0000004065047824 */ /* 0x040fe200078e00ff */
[----:B------:R-:W-:Y:S01]  /*4c10*/  SHF.R.U32.HI R3, RZ, 0x1, R101 ;  /* 0x00000001ff037819 */ /* 0x000fe20000011665 */
[C---:B------:R-:W-:Y:S01]  /*4c20*/  IMAD.U32 R46, R101.reuse, 0x10000, RZ ;  /* 0x00010000652e7824 */ /* 0x040fe200078e00ff */
[C---:B------:R-:W-:Y:S01]  /*4c30*/  R2P PR, R101.reuse, 0x6 ;  /* 0x0000000665007804 */ /* 0x040fe20000000000 */
[C---:B------:R-:W-:Y:S01]  /*4c40*/  IMAD.SHL.U32 R2, R101.reuse, 0x20, RZ ;  /* 0x0000002065027824 */ /* 0x040fe200078e00ff */
[----:B------:R-:W-:Y:S02]  /*4c50*/  UMOV UR48, 0x400 ;  /* 0x0000040000307882 */ /* 0x000fe40000000000 */
[----:B------:R-:W1:Y:S01]  /*4c60*/  LDC R91, c[0x0][0x370] ;  /* 0x0000dc00ff5b7b82 */ /* 0x000e620000000800 */
[----:B------:R-:W-:Y:S01]  /*4c70*/  ULEA UR48, UR37, UR48, 0x18 ;  /* 0x0000003025307291 */ /* 0x000fe2000f8ec0ff */
[C---:B------:R-:W-:Y:S01]  /*4c80*/  LOP3.LUT R5, R4.reuse, 0x1c0, RZ, 0xc0, !PT ;  /* 0x000001c004057812 */ /* 0x040fe200078ec0ff */
[----:B------:R-:W-:Y:S01]  /*4c90*/  IMAD.SHL.U32 R92, R101, 0x8, RZ ;  /* 0x00000008655c7824 */ /* 0x000fe200078e00ff */
[----:B------:R-:W-:Y:S01]  /*4ca0*/  LOP3.LUT R4, R4, 0x200, RZ, 0xc0, !PT ;  /* 0x0000020004047812 */ /* 0x000fe200078ec0ff */
[----:B------:R-:W-:Y:S01]  /*4cb0*/  IMAD.MOV.U32 R99, RZ, RZ, 0x20 ;  /* 0x00000020ff637424 */ /* 0x000fe200078e00ff */
[----:B------:R-:W-:Y:S01]  /*4cc0*/  LOP3.LUT R3, R5, 0x8, R3, 0xf8, !PT ;  /* 0x0000000805037812 */ /* 0x000fe200078ef803 */
[----:B------:R-:W-:Y:S01]  /*4cd0*/  UIADD3 UR4, UPT, UPT, UR48, 0x400, URZ ;  /* 0x0000040030047890 */ /* 0x000fe2000fffe0ff */
[----:B------:R-:W2:Y:S01]  /*4ce0*/  LDC R42, c[0x0][0xb0c] ;  /* 0x0002c300ff2a7b82 */ /* 0x000ea20000000800 */
[----:B------:R-:W-:Y:S01]  /*4cf0*/  LOP3.LUT R46, R46, 0x600000, RZ, 0xc0, !PT ;  /* 0x006000002e2e7812 */ /* 0x000fe200078ec0ff */
[----:B------:R-:W-:Y:S01]  /*4d00*/  IMAD.MOV.U32 R98, RZ, RZ, 0x1 ;  /* 0x00000001ff627424 */ /* 0x000fe200078e00ff */
[----:B------:R-:W-:Y:S01]  /*4d10*/  LOP3.LUT R2, R4, 0xc00, R2, 0xf8, !PT ;  /* 0x00000c0004027812 */ /* 0x000fe200078ef802 */
[----:B------:R-:W-:Y:S01]  /*4d20*/  IMAD.MOV.U32 R45, RZ, RZ, RZ ;  /* 0x000000ffff2d7224 */ /* 0x000fe200078e00ff */
[----:B------:R-:W-:-:S02]  /*4d30*/  LOP3.LUT R92, R3, 0x38, R92, 0x78, !PT ;  /* 0x00000038035c7812 */ /* 0x000fc400078e785c */
[----:B------:R-:W-:Y:S02]  /*4d40*/  CS2R R96, SRZ ;  /* 0x0000000000607805 */ /* 0x000fe4000001ff00 */
[----:B------:R-:W-:Y:S01]  /*4d50*/  SEL R100, R99, 0xffffffe0, !P2 ;  /* 0xffffffe063647807 */ /* 0x000fe20005000000 */
[----:B------:R-:W4:Y:S01]  /*4d60*/  LDC R89, c[0x0][0xb20] ;  /* 0x0002c800ff597b82 */ /* 0x000f220000000800 */
[----:B------:R-:W3:Y:S01]  /*4d70*/  LDS R0, [UR48+0x120] ;  /* 0x00012030ff007984 */ /* 0x000ee20008000800 */
[----:B------:R-:W-:Y:S01]  /*4d80*/  LOP3.LUT R92, R2, R92, RZ, 0xfc, !PT ;  /* 0x0000005c025c7212 */ /* 0x000fe200078efcff */
[----:B------:R-:W-:Y:S01]  /*4d90*/  IMAD.MOV.U32 R104, RZ, RZ, RZ ;  /* 0x000000ffff687224 */ /* 0x000fe200078e00ff */
[----:B------:R-:W-:Y:S01]  /*4da0*/  LOP3.LUT R101, R101, 0x60, RZ, 0xc0, !PT ;  /* 0x0000006065657812 */ /* 0x000fe200078ec0ff */
[----:B------:R-:W-:Y:S01]  /*4db0*/  IMAD.U32 R94, RZ, RZ, UR4 ;  /* 0x00000004ff5e7e24 */ /* 0x000fe2000f8e00ff */
[----:B------:R-:W-:Y:S01]  /*4dc0*/  SEL R99, R99, 0xffffffe0, !P1 ;  /* 0xffffffe063637807 */ /* 0x000fe20004800000 */
[----:B------:R-:W1:Y:S01]  /*4dd0*/  LDCU.64 UR52, c[0x0][0x348] ;  /* 0x00006900ff3477ac */ /* 0x000e620008000a00 */
[----:B------:R-:W1:Y:S01]  /*4de0*/  LDC R41, c[0x0][0xb30] ;  /* 0x0002cc00ff297b82 */ /* 0x000e620000000800 */
[----:B------:R-:W1:Y:S01]  /*4df0*/  LDCU.64 UR38, c[0x0][0x888] ;  /* 0x00011100ff2677ac */ /* 0x000e620008000a00 */
[----:B------:R-:W1:Y:S06]  /*4e00*/  LDCU.64 UR44, c[0x0][0x890] ;  /* 0x00011200ff2c77ac */ /* 0x000e6c0008000a00 */
[----:B------:R-:W1:Y:S01]  /*4e10*/  LDC.64 R84, c[0x0][0xb10] ;  /* 0x0002c400ff547b82 */ /* 0x000e620000000a00 */
[----:B------:R-:W-:Y:S01]  /*4e20*/  UMOV UR49, URZ ;  /* 0x000000ff00317c82 */ /* 0x000fe20008000000 */
[----:B------:R-:W-:-:S06]  /*4e30*/  UMOV UR51, URZ ;  /* 0x000000ff00337c82 */ /* 0x000fcc0008000000 */
[----:B------:R-:W1:Y:S08]  /*4e40*/  LDC.64 R38, c[0x0][0xb18] ;  /* 0x0002c600ff267b82 */ /* 0x000e700000000a00 */
[----:B------:R-:W1:Y:S08]  /*4e50*/  LDC.64 R36, c[0x0][0xb28] ;  /* 0x0002ca00ff247b82 */ /* 0x000e700000000a00 */
[----:B------:R-:W1:Y:S01]  /*4e60*/  LDC.64 R82, c[0x0][0x8b0] ;  /* 0x00022c00ff527b82 */ /* 0x000e620000000a00 */
[----:B---3--:R-:W-:-:S07]  /*4e70*/  IMAD.IADD R46, R0, 0x1, R46 ;  /* 0x00000001002e7824 */ /* 0x008fce00078e022e */
[----:B------:R-:W3:Y:S08]  /*4e80*/  LDC.64 R80, c[0x0][0x8a8] ;  /* 0x00022a00ff507b82 */ /* 0x000ef00000000a00 */
[----:B--2-4-:R-:W1:Y:S02]  /*4e90*/  LDC R90, c[0x0][0x374] ;  /* 0x0000dd00ff5a7b82 */ /* 0x014e640000000800 */
.L_x_124:
[----:B------:R-:W-:Y:S02]  /*4ea0*/  LEA R0, R104, UR48, 0x3 ;  /* 0x0000003068007c11 */ /* 0x000fe4000f8e18ff */
[----:B------:R-:W-:Y:S02]  /*4eb0*/  SHF.L.U32 R2, R96, 0x1f, RZ ;  /* 0x0000001f60027819 */ /* 0x000fe400000006ff */
[----:B-1----:R-:W-:Y:S02]  /*4ec0*/  LEA R16, R104, UR48, 0x4 ;  /* 0x0000003068107c11 */ /* 0x002fe4000f8e20ff */
[----:B------:R-:W2:Y:S02]  /*4ed0*/  SYNCS.PHASECHK.TRANS64.TRYWAIT P0, [R0+URZ+0x70], R2 ;  /* 0x00007002000075a7 */ /* 0x000ea400080011ff */
[----:B--2---:R-:W-:Y:S05]  /*4ee0*/  @!P0 BRA `(.L_x_81) ;  /* 0x00000048008c8947 */ /* 0x004fea0003800000 */
.L_x_168:
[----:B------:R-:W4:Y:S01]  /*4ef0*/  LDC.64 R10, c[0x0][0xb10] ;  /* 0x0002c400ff0a7b82 */ /* 0x000f220000000a00 */
[----:B------:R-:W3:Y:S01]  /*4f00*/  LDS.128 R16, [R16+0x100] ;  /* 0x0001000010107984 */ /* 0x000ee20000000c00 */
[----:B-1----:R-:W-:Y:S01]  /*4f10*/  ISETP.NE.AND P1, PT, R41, 0x1, PT ;  /* 0x000000012900780c */ /* 0x002fe20003f25270 */
[----:B--2---:R-:W-:Y:S01]  /*4f20*/  VIADD R0, R0, 0x80 ;  /* 0x0000008000007836 */ /* 0x004fe20000000000 */
[----:B------:R-:W-:Y:S04]  /*4f30*/  ISETP.GE.AND P0, PT, R40, 0x1, PT ;  /* 0x000000012800780c */ /* 0x000fe80003f06270 */
[----:B------:R-:W1:Y:S01]  /*4f40*/  LDC.64 R8, c[0x0][0xb18] ;  /* 0x0002c600ff087b82 */ /* 0x000e620000000a00 */
[----:B------:R-:W-:Y:S01]  /*4f50*/  PRMT R0, RZ, 0x654, R0 ;  /* 0x00000654ff007816 */ /* 0x000fe20000000000 */
[----:B------:R-:W-:Y:S01]  /*4f60*/  @!PT LDS RZ, [RZ] ;  /* 0x00000000fffff984 */ /* 0x000fe20000000800 */
[----:B------:R-:W-:Y:S01]  /*4f70*/  @!PT LDS RZ, [RZ] ;  /* 0x00000000fffff984 */ /* 0x000fe20000000800 */
[----:B------:R-:W-:Y:S01]  /*4f80*/  @!PT LDS RZ, [RZ] ;  /* 0x00000000fffff984 */ /* 0x000fe20000000800 */
[----:B------:R-:W-:Y:S01]  /*4f90*/  @!PT LDS RZ, [RZ] ;  /* 0x00000000fffff984 */ /* 0x000fe20000000800 */
[----:B------:R2:W-:Y:S06]  /*4fa0*/  MEMBAR.ALL.CTA ;  /* 0x0000000000007992 */ /* 0x0005ec0000008000 */
[----:B--2---:R-:W2:Y:S01]  /*4fb0*/  FENCE.VIEW.ASYNC.S ;  /* 0x00000000000073c6 */ /* 0x004ea20000000000 */
[----:B------:R-:W1:Y:S08]  /*4fc0*/  @!P1 LDC R12, c[0x0][0xb20] ;  /* 0x0002c800ff0c9b82 */ /* 0x000e700000000800 */
[----:B------:R-:W1:Y:S01]  /*4fd0*/  @!P1 LDC R7, c[0x0][0xb0c] ;  /* 0x0002c300ff079b82 */ /* 0x000e620000000800 */
[----:B--2---:R2:W-:Y:S01]  /*4fe0*/  SYNCS.ARRIVE.TRANS64.RED.A1T0 RZ, [R0+URZ], RZ ;  /* 0x000000ff00ff79a7 */ /* 0x0045e200081004ff */
[----:B---3--:R-:W-:Y:S04]  /*4ff0*/  LOP3.LUT P4, RZ, R18, 0x1, RZ, 0xc0, !PT ;  /* 0x0000000112ff7812 */ /* 0x008fe8000788c0ff */
[----:B------:R-:W-:Y:S09]  /*5000*/  P2R R102, PR, RZ, 0x10 ;  /* 0x00000010ff667803 */ /* 0x000ff20000000000 */
[----:B------:R-:W-:Y:S02]  /*5010*/  @P4 MOV R44, R16 ;  /* 0x00000010002c4202 */ /* 0x000fe40000000f00 */
[----:B------:R-:W-:Y:S01]  /*5020*/  @P4 LOP3.LUT R43, R17, 0xffff, RZ, 0xc0, !PT ;  /* 0x0000ffff112b4812 */ /* 0x000fe200078ec0ff */
[----:B--2-4-:R-:W-:Y:S06]  /*5030*/  @!P0 BRA `(.L_x_82) ;  /* 0x0000000000a48947 */ /* 0x014fec0003800000 */
[----:B------:R-:W-:Y:S01]  /*5040*/  IMAD.HI.U32 R0, R90, R39, RZ ;  /* 0x000000275a007227 */ /* 0x000fe200078e00ff */
[----:B------:R-:W-:Y:S02]  /*5050*/  ISETP.NE.AND P0, PT, R38, 0x1, PT ;  /* 0x000000012600780c */ /* 0x000fe40003f05270 */
[----:B------:R-:W-:Y:S01]  /*5060*/  ISETP.NE.AND P2, PT, R40, 0x1, PT ;  /* 0x000000012800780c */ /* 0x000fe20003f45270 */
[----:B------:R-:W-:Y:S01]  /*5070*/  IMAD.HI.U32 R4, R91, R84, RZ ;  /* 0x000000545b047227 */ /* 0x000fe200078e00ff */
[----:B------:R-:W-:Y:S02]  /*5080*/  SHF.R.U32.HI R0, RZ, R89, R0 ;  /* 0x00000059ff007219 */ /* 0x000fe40000011600 */
[----:B------:R-:W-:Y:S01]  /*5090*/  ISETP.NE.AND P3, PT, R42, 0x1, PT ;  /* 0x000000012a00780c */ /* 0x000fe20003f65270 */
[----:B------:R-:W-:Y:S01]  /*50a0*/  IMAD.HI.U32 R6, R43, R39, RZ ;  /* 0x000000272b067227 */ /* 0x000fe200078e00ff */
[-C--:B------:R-:W-:Y:S02]  /*50b0*/  SHF.R.U32.HI R4, RZ, R85.reuse, R4 ;  /* 0x00000055ff047219 */ /* 0x080fe40000011604 */
[----:B------:R-:W-:Y:S01]  /*50c0*/  SEL R0, R90, R0, !P0 ;  /* 0x000000005a007207 */ /* 0x000fe20004000000 */
[----:B------:R-:W-:Y:S01]  /*50d0*/  IMAD.HI.U32 R5, R44, R84, RZ ;  /* 0x000000542c057227 */ /* 0x000fe200078e00ff */
[----:B------:R-:W-:Y:S03]  /*50e0*/  SEL R4, R91, R4, !P3 ;  /* 0x000000045b047207 */ /* 0x000fe60005800000 */
[-C--:B------:R-:W-:Y:S01]  /*50f0*/  IMAD.HI.U32 R3, R0, R36.reuse, RZ ;  /* 0x0000002400037227 */ /* 0x080fe200078e00ff */
[----:B------:R-:W-:Y:S03]  /*5100*/  SHF.R.U32.HI R5, RZ, R85, R5 ;  /* 0x00000055ff057219 */ /* 0x000fe60000011605 */
[----:B------:R-:W-:Y:S01]  /*5110*/  IMAD.HI.U32 R2, R4, R36, RZ ;  /* 0x0000002404027227 */ /* 0x000fe200078e00ff */
[----:B------:R-:W-:Y:S02]  /*5120*/  @P2 SHF.R.U32.HI R0, RZ, R37, R3 ;  /* 0x00000025ff002219 */ /* 0x000fe40000011603 */
[----:B------:R-:W-:Y:S02]  /*5130*/  SHF.R.U32.HI R3, RZ, R89, R6 ;  /* 0x00000059ff037219 */ /* 0x000fe40000011606 */
[----:B------:R-:W-:Y:S01]  /*5140*/  @P2 SHF.R.U32.HI R4, RZ, R37, R2 ;  /* 0x00000025ff042219 */ /* 0x000fe20000011602 */
[----:B------:R-:W-:Y:S01]  /*5150*/  IMAD R0, R40, R0, RZ ;  /* 0x0000000028007224 */ /* 0x000fe200078e02ff */
[----:B------:R-:W-:Y:S02]  /*5160*/  SEL R3, R43, R3, !P0 ;  /* 0x000000032b037207 */ /* 0x000fe40004000000 */
[----:B------:R-:W-:Y:S01]  /*5170*/  SEL R2, R44, R5, !P3 ;  /* 0x000000052c027207 */ /* 0x000fe20005800000 */
[----:B------:R-:W-:Y:S01]  /*5180*/  IMAD R5, R40, R4, RZ ;  /* 0x0000000428057224 */ /* 0x000fe200078e02ff */
[C---:B------:R-:W-:Y:S01]  /*5190*/  ISETP.GE.AND P0, PT, R3.reuse, R0, PT ;  /* 0x000000000300720c */ /* 0x040fe20003f06270 */
[C---:B------:R-:W-:Y:S03]  /*51a0*/  IMAD.HI.U32 R0, R3.reuse, R36, RZ ;  /* 0x0000002403007227 */ /* 0x040fe600078e00ff */
[C---:B------:R-:W-:Y:S02]  /*51b0*/  ISETP.GE.OR P0, PT, R2.reuse, R5, P0 ;  /* 0x000000050200720c */ /* 0x040fe40000706670 */
[----:B------:R-:W-:Y:S04]  /*51c0*/  SHF.R.U32.HI R0, RZ, R37, R0 ;  /* 0x00000025ff007219 */ /* 0x000fe80000011600 */
[C---:B------:R-:W-:Y:S05]  /*51d0*/  SEL R6, R3.reuse, R0, !P2 ;  /* 0x0000000003067207 */ /* 0x040fea0005000000 */
        /* <DEDUP_REMOVED lines=14> */
[----:B------:R-:W-:Y:S07]  /*52c0*/  IMAD R43, R3, R38, R43 ;  /* 0x00000026032b7224 */ /* 0x000fee00078e022b */
.L_x_82:
[----:B-1----:R-:W-:Y:S01]  /*52d0*/  @!P1 ISETP.NE.AND P0, PT, R8, 0x1, PT ;  /* 0x000000010800980c */ /* 0x002fe20003f05270 */
[----:B------:R-:W-:Y:S01]  /*52e0*/  @!P1 IMAD.HI.U32 R2, R43, R9, RZ ;  /* 0x000000092b029227 */ /* 0x000fe200078e00ff */
[----:B------:R-:W-:Y:S01]  /*52f0*/  R2UR UR42, R15 ;  /* 0x000000000f2a72ca */ /* 0x000fe200000e0000 */
[----:B------:R-:W-:Y:S01]  /*5300*/  BSSY.RECONVERGENT B6, `(.L_x_83) ;  /* 0x0000031000067945 */ /* 0x000fe20003800200 */
[----:B------:R-:W-:Y:S01]  /*5310*/  R2UR UR41, R14 ;  /* 0x000000000e2972ca */ /* 0x000fe200000e0000 */
[----:B------:R-:W-:Y:S01]  /*5320*/  @!P1 IMAD.HI.U32 R0, R44, R10, RZ ;  /* 0x0000000a2c009227 */ /* 0x000fe200078e00ff */
[----:B------:R-:W-:Y:S02]  /*5330*/  @!P1 SHF.R.U32.HI R2, RZ, R12, R2 ;  /* 0x0000000cff029219 */ /* 0x000fe40000011602 */
[----:B------:R-:W-:Y:S01]  /*5340*/  @!P1 ISETP.NE.AND P2, PT, R7, 0x1, PT ;  /* 0x000000010700980c */ /* 0x000fe20003f45270 */
[----:B------:R-:W-:Y:S01]  /*5350*/  VIADD R104, R104, 0x1 ;  /* 0x0000000168687836 */ /* 0x000fe20000000000 */
[----:B------:R-:W-:Y:S02]  /*5360*/  @!P1 SEL R2, R43, R2, !P0 ;  /* 0x000000022b029207 */ /* 0x000fe40004000000 */
[----:B------:R-:W-:Y:S02]  /*5370*/  @!P1 SHF.R.U32.HI R0, RZ, R11, R0 ;  /* 0x0000000bff009219 */ /* 0x000fe40000011600 */
[----:B------:R-:W-:Y:S01]  /*5380*/  LOP3.LUT P0, RZ, R94, 0x3f0, RZ, 0xc0, !PT ;  /* 0x000003f05eff7812 */ /* 0x000fe2000780c0ff */
[----:B------:R-:W-:Y:S01]  /*5390*/  USHF.L.U32 UR42, UR42, 0x6, URZ ;  /* 0x000000062a2a7899 */ /* 0x000fe200080006ff */
[----:B------:R-:W-:Y:S01]  /*53a0*/  @!P1 SEL R3, R44, R0, !P2 ;  /* 0x000000002c039207 */ /* 0x000fe20005000000 */
[----:B------:R-:W-:Y:S01]  /*53b0*/  USHF.L.U32 UR41, UR41, 0x8, URZ ;  /* 0x0000000829297899 */ /* 0x000fe200080006ff */
[----:B------:R-:W-:Y:S03]  /*53c0*/  @P4 SHF.R.U32.HI R95, RZ, 0x10, R17 ;  /* 0x00000010ff5f4819 */ /* 0x000fe60000011611 */
[----:B------:R-:W-:Y:S02]  /*53d0*/  @!P1 IMAD.IADD R0, R2, 0x1, -R3 ;  /* 0x0000000102009824 */ /* 0x000fe400078e0a03 */
[----:B------:R-:W-:Y:S02]  /*53e0*/  @!P1 IMAD.IADD R2, R3, 0x1, -R2 ;  /* 0x0000000103029824 */ /* 0x000fe400078e0a02 */
[----:B------:R-:W-:Y:S02]  /*53f0*/  @!P1 IMAD R44, R0, R7, R44 ;  /* 0x00000007002c9224 */ /* 0x000fe400078e022c */
[----:B------:R-:W-:Y:S01]  /*5400*/  @!P1 IMAD R43, R2, R8, R43 ;  /* 0x00000008022b9224 */ /* 0x000fe200078e022b */
[----:B------:R-:W-:Y:S06]  /*5410*/  @!P0 BRA `(.L_x_84) ;  /* 0x00000000007c8947 */ /* 0x000fec0003800000 */
[----:B------:R-:W1:Y:S01]  /*5420*/  LDCU.64 UR8, c[0x4][0x80] ;  /* 0x01001000ff0877ac */ /* 0x000e620008000a00 */
[----:B------:R-:W-:Y:S01]  /*5430*/  MOV R2, 0x0 ;  /* 0x0000000000027802 */ /* 0x000fe20000000f00 */
[----:B------:R-:W-:Y:S02]  /*5440*/  HFMA2 R12, -RZ, RZ, 0, 5.9604644775390625e-08 ;  /* 0x00000001ff0c7431 */ /* 0x000fe400000001ff */
[----:B------:R-:W-:Y:S01]  /*5450*/  IMAD.MOV.U32 R8, RZ, RZ, 0x70 ;  /* 0x00000070ff087424 */ /* 0x000fe200078e00ff */
[----:B------:R2:W3:Y:S01]  /*5460*/  LDC.64 R14, c[0x4][R2] ;  /* 0x01000000020e7b82 */ /* 0x0004e20000000a00 */
[----:B------:R-:W4:Y:S01]  /*5470*/  LDCU.64 UR6, c[0x4][0x88] ;  /* 0x01001100ff0677ac */ /* 0x000f220008000a00 */
[----:B------:R-:W-:Y:S01]  /*5480*/  IMAD.MOV.U32 R13, RZ, RZ, RZ ;  /* 0x000000ffff0d7224 */ /* 0x000fe200078e00ff */
[----:B------:R-:W2:Y:S01]  /*5490*/  LDCU.64 UR4, c[0x4][0x8] ;  /* 0x01000100ff0477ac */ /* 0x000ea20008000a00 */
[----:B-1----:R-:W-:Y:S01]  /*54a0*/  MOV R5, UR9 ;  /* 0x0000000900057c02 */ /* 0x002fe20008000f00 */
[----:B------:R-:W-:Y:S01]  /*54b0*/  IMAD.U32 R4, RZ, RZ, UR8 ;  /* 0x00000008ff047e24 */ /* 0x000fe2000f8e00ff */
[----:B----4-:R-:W-:Y:S01]  /*54c0*/  MOV R7, UR7 ;  /* 0x0000000700077c02 */ /* 0x010fe20008000f00 */
[----:B------:R-:W-:Y:S01]  /*54d0*/  IMAD.U32 R6, RZ, RZ, UR6 ;  /* 0x00000006ff067e24 */ /* 0x000fe2000f8e00ff */
[----:B--2---:R-:W-:Y:S01]  /*54e0*/  MOV R11, UR5 ;  /* 0x00000005000b7c02 */ /* 0x004fe20008000f00 */
[----:B------:R-:W-:Y:S02]  /*54f0*/  IMAD.U32 R10, RZ, RZ, UR4 ;  /* 0x00000004ff0a7e24 */ /* 0x000fe4000f8e00ff */
[----:B------:R-:W-:Y:S07]  /*5500*/  LEPC R20, `(.L_x_85) ;  /* 0x000000001014794e */ /* 0x000fee0000000000 */
[----:B---3-5:R-:W-:Y:S05]  /*5510*/  CALL.ABS.NOINC R14 ;  /* 0x000000000e007343 */ /* 0x028fea0003c00000 */
.L_x_85:
[----:B------:R-:W1:Y:S01]  /*5520*/  LDCU.64 UR8, c[0x4][0x80] ;  /* 0x01001000ff0877ac */ /* 0x000e620008000a00 */
[----:B------:R-:W2:Y:S01]  /*5530*/  LDC.64 R2, c[0x4][R2] ;  /* 0x0100000002027b82 */ /* 0x000ea20000000a00 */
[----:B------:R-:W-:Y:S02]  /*5540*/  HFMA2 R12, -RZ, RZ, 0, 5.9604644775390625e-08 ;  /* 0x00000001ff0c7431 */ /* 0x000fe400000001ff */
[----:B------:R-:W-:Y:S02]  /*5550*/  IMAD.MOV.U32 R8, RZ, RZ, 0x70 ;  /* 0x00000070ff087424 */ /* 0x000fe400078e00ff */
[----:B------:R-:W-:Y:S01]  /*5560*/  IMAD.MOV.U32 R13, RZ, RZ, RZ ;  /* 0x000000ffff0d7224 */ /* 0x000fe200078e00ff */
[----:B------:R-:W3:Y:S01]  /*5570*/  LDCU.64 UR6, c[0x4][0x88] ;  /* 0x01001100ff0677ac */ /* 0x000ee20008000a00 */
[----:B------:R-:W4:Y:S01]  /*5580*/  LDCU.64 UR4, c[0x4][0x8] ;  /* 0x01000100ff0477ac */ /* 0x000f220008000a00 */
[----:B-1----:R-:W-:Y:S02]  /*5590*/  MOV R4, UR8 ;  /* 0x0000000800047c02 */ /* 0x002fe40008000f00 */
[----:B------:R-:W-:Y:S02]  /*55a0*/  MOV R5, UR9 ;  /* 0x0000000900057c02 */ /* 0x000fe40008000f00 */
[----:B---3--:R-:W-:Y:S01]  /*55b0*/  MOV R7, UR7 ;  /* 0x0000000700077c02 */ /* 0x008fe20008000f00 */
[----:B------:R-:W-:Y:S01]  /*55c0*/  IMAD.U32 R6, RZ, RZ, UR6 ;  /* 0x00000006ff067e24 */ /* 0x000fe2000f8e00ff */
[----:B----4-:R-:W-:Y:S01]  /*55d0*/  MOV R11, UR5 ;  /* 0x00000005000b7c02 */ /* 0x010fe20008000f00 */
[----:B------:R-:W-:Y:S02]  /*55e0*/  IMAD.U32 R10, RZ, RZ, UR4 ;  /* 0x00000004ff0a7e24 */ /* 0x000fe4000f8e00ff */
[----:B------:R-:W-:Y:S07]  /*55f0*/  LEPC R20, `(.L_x_84) ;  /* 0x000000001014794e */ /* 0x000fee0000000000 */
[----:B--2---:R-:W-:Y:S05]  /*5600*/  CALL.ABS.NOINC R2 ;  /* 0x0000000002007343 */ /* 0x004fea0003c00000 */
.L_x_84:
[----:B------:R-:W-:Y:S05]  /*5610*/  BSYNC.RECONVERGENT B6 ;  /* 0x0000000000067941 */ /* 0x000fea0003800200 */
.L_x_83:
[----:B------:R-:W-:Y:S01]  /*5620*/  ISETP.NE.U32.AND P4, PT, R82, RZ, PT ;  /* 0x000000ff5200720c */ /* 0x000fe20003f85070 */
[----:B------:R-:W-:Y:S01]  /*5630*/  UISETP.NE.AND UP2, UPT, UR50, URZ, UPT ;  /* 0x000000ff3200728c */ /* 0x000fe2000bf45270 */
[----:B------:R-:W-:Y:S01]  /*5640*/  ISETP.NE.U32.AND P2, PT, RZ, UR38, PT ;  /* 0x00000026ff007c0c */ /* 0x000fe2000bf45070 */
[----:B------:R-:W-:Y:S01]  /*5650*/  UISETP.NE.U32.AND UP1, UPT, UR44, URZ, UPT ;  /* 0x000000ff2c00728c */ /* 0x000fe2000bf25070 */
[----:B------:R-:W-:Y:S01]  /*5660*/  ISETP.NE.AND.EX P4, PT, R83, RZ, PT, P4 ;  /* 0x000000ff5300720c */ /* 0x000fe20003f85340 */
[----:B------:R-:W-:Y:S01]  /*5670*/  UPLOP3.LUT UP0, UPT, UPT, UPT, UPT, 0x40, 0x4 ;  /* 0x000000000004789c */ /* 0x000fe20003f0e870 */
[----:B------:R-:W-:Y:S01]  /*5680*/  ISETP.NE.AND.EX P2, PT, RZ, UR39, PT, P2 ;  /* 0x00000027ff007c0c */ /* 0x000fe2000bf45320 */
[----:B------:R-:W-:Y:S01]  /*5690*/  UISETP.NE.AND.EX UP1, UPT, UR45, URZ, UPT, UP1 ;  /* 0x000000ff2d00728c */ /* 0x000fe2000bf25310 */
[----:B------:R-:W-:Y:S04]  /*56a0*/  PLOP3.LUT P1, PT, PT, PT, UP2, 0x80, 0x8 ;  /* 0x000000000008781c */ /* 0x000fe80003f2f028 */
[----:B------:R-:W-:Y:S06]  /*56b0*/  @UP2 UPLOP3.LUT UP0, UPT, UPT, UPT, UP1, 0x80, 0x8 ;  /* 0x000000000008289c */ /* 0x000fec0003f0f010 */
[----:B------:R-:W-:Y:S01]  /*56c0*/  PLOP3.LUT P0, PT, PT, PT, UP0, 0x80, 0x8 ;  /* 0x000000000008781c */ /* 0x000fe20003f0f008 */
[----:B------:R-:W-:Y:S01]  /*56d0*/  @!UPT UIADD3 URZ, UPT, UPT, URZ, URZ, URZ ;  /* 0x000000fffffff290 */ /* 0x000fe2000fffe0ff */
[----:B------:R-:W-:Y:S11]  /*56e0*/  BRA.U !UP1, `(.L_x_86) ;  /* 0x0000000109387547 */ /* 0x000ff6000b800000 */
[----:B------:R-:W-:Y:S01]  /*56f0*/  UISETP.NE.U32.AND UP0, UPT, UR38, URZ, UPT ;  /* 0x000000ff2600728c */ /* 0x000fe2000bf05070 */
[----:B------:R-:W-:Y:S02]  /*5700*/  HFMA2 R0, -RZ, RZ, 0, 5.9604644775390625e-08 ;  /* 0x00000001ff007431 */ /* 0x000fe400000001ff */
[----:B------:R-:W-:Y:S01]  /*5710*/  IMAD.MOV.U32 R88, RZ, RZ, 0x1 ;  /* 0x00000001ff587424 */ /* 0x000fe200078e00ff */
[----:B------:R-:W-:Y:S06]  /*5720*/  UISETP.NE.AND.EX UP0, UPT, UR39, URZ, UPT, UP0 ;  /* 0x000000ff2700728c */ /* 0x000fec000bf05300 */
[----:B------:R-:W-:Y:S05]  /*5730*/  PLOP3.LUT P3, PT, PT, PT, UP0, 0x80, 0x8 ;  /* 0x000000000008781c */ /* 0x000fea0003f6f008 */
[----:B------:R-:W1:Y:S01]  /*5740*/  @UP0 LDCU.64 UR6, c[0x0][0x888] ;  /* 0x00011100ff0607ac */ /* 0x000e620008000a00 */
[----:B------:R-:W-:Y:S07]  /*5750*/  @UP0 UIMAD UR4, UR36, UR44, URZ ;  /* 0x0000002c240402a4 */ /* 0x000fee000f8e02ff */
[----:B------:R-:W-:Y:S01]  /*5760*/  @!P3 PRMT R88, R0, 0x7610, R88 ;  /* 0x000076100058b816 */ /* 0x000fe20000000058 */
[----:B-1----:R-:W-:Y:S03]  /*5770*/  @UP0 UIMAD.WIDE UR6, UR4, 0x4, UR6 ;  /* 0x00000004040608a5 */ /* 0x002fe6000f8e0206 */
[----:B------:R-:W1:Y:S03]  /*5780*/  @!UP0 LDCU UR4, c[0x0][0x880] ;  /* 0x00011000ff0487ac */ /* 0x000e660008000800 */
[----:B------:R-:W-:Y:S01]  /*5790*/  IMAD.U32 R2, RZ, RZ, UR6 ;  /* 0x00000006ff027e24 */ /* 0x000fe2000f8e00ff */
[----:B------:R-:W-:Y:S05]  /*57a0*/  MOV R3, UR7 ;  /* 0x0000000700037c02 */ /* 0x000fea0008000f00 */
[----:B-----5:R2:W5:Y:S02]  /*57b0*/  @P3 LDG.E R49, desc[UR46][R2.64] ;  /* 0x0000002e02313981 */ /* 0x020564000c1e1900 */
[----:B-12---:R-:W-:Y:S02]  /*57c0*/  @!P3 IMAD.U32 R49, RZ, RZ, UR4 ;  /* 0x00000004ff31be24 */ /* 0x006fe4000f8e00ff */
.L_x_86:
[----:B------:R-:W-:Y:S05]  /*57d0*/  @!P4 BRA `(.L_x_87) ;  /* 0x000000000020c947 */ /* 0x000fea0003800000 */
[----:B------:R-:W-:Y:S04]  /*57e0*/  ISETP.NE.U32.AND P3, PT, R80, RZ, PT ;  /* 0x000000ff5000720c */ /* 0x000fe80003f65070 */
[----:B------:R-:W-:Y:S11]  /*57f0*/  ISETP.NE.AND.EX P3, PT, R81, RZ, PT, P3 ;  /* 0x000000ff5100720c */ /* 0x000ff60003f65330 */
[----:B------:R-:W-:Y:S02]  /*5800*/  @!UPT UIADD3 URZ, UPT, UPT, URZ, URZ, URZ ;  /* 0x000000fffffff290 */ /* 0x000fe4000fffe0ff */
[----:B------:R-:W1:Y:S01]  /*5810*/  @P3 LDC.64 R2, c[0x0][0x8a8] ;  /* 0x00022a00ff023b82 */ /* 0x000e620000000a00 */
[----:B------:R-:W-:Y:S04]  /*5820*/  @P3 IMAD R0, R82, UR36, RZ ;  /* 0x0000002452003c24 */ /* 0x000fe8000f8e02ff */
[----:B-1----:R-:W-:Y:S05]  /*5830*/  @P3 IMAD.WIDE R2, R0, 0x4, R2 ;  /* 0x0000000400023825 */ /* 0x002fea00078e0202 */
[----:B-----5:R1:W5:Y:S02]  /*5840*/  @P3 LDG.E R47, desc[UR46][R2.64] ;  /* 0x0000002e022f3981 */ /* 0x020364000c1e1900 */
[----:B-1----:R-:W2:Y:S02]  /*5850*/  @!P3 LDC R47, c[0x0][0x8a0] ;  /* 0x00022800ff2fbb82 */ /* 0x002ea40000000800 */
.L_x_87:
[----:B-----5:R-:W-:Y:S01]  /*5860*/  FSETP.NEU.AND P3, PT, R49, RZ, PT ;  /* 0x000000ff3100720b */ /* 0x020fe20003f6d000 */
[----:B------:R-:W-:Y:S01]  /*5870*/  IMAD.SHL.U32 R66, R92, 0x2, RZ ;  /* 0x000000025c427824 */ /* 0x000fe200078e00ff */
[----:B------:R-:W-:Y:S01]  /*5880*/  SEL R4, RZ, 0xffffffff, P2 ;  /* 0xffffffffff047807 */ /* 0x000fe20001000000 */
[----:B------:R-:W-:Y:S01]  /*5890*/  BSSY B1, `(.L_x_88) ;  /* 0x0000043000017945 */ /* 0x000fe20003800000 */
[----:B------:R-:W-:Y:S01]  /*58a0*/  @P1 LOP3.LUT P2, RZ, R88, 0xff, RZ, 0xc0, !PT ;  /* 0x000000ff58ff1812 */ /* 0x000fe2000784c0ff */
[----:B------:R-:W-:Y:S01]  /*58b0*/  VIADD R107, R66, UR48 ;  /* 0x00000030426b7c36 */ /* 0x000fe20008000000 */
[----:B------:R-:W-:Y:S01]  /*58c0*/  @P1 SEL R0, RZ, 0xffffffff, P3 ;  /* 0xffffffffff001807 */ /* 0x000fe20001800000 */
[----:B------:R-:W-:Y:S01]  /*58d0*/  IMAD.MOV.U32 R67, RZ, RZ, 0x1 ;  /* 0x00000001ff437424 */ /* 0x000fe200078e00ff */
[----:B------:R-:W-:Y:S01]  /*58e0*/  LOP3.LUT R98, R98, 0x1, RZ, 0x3c, !PT ;  /* 0x0000000162627812 */ /* 0x000fe200078e3cff */
[----:B------:R-:W-:Y:S01]  /*58f0*/  IMAD.MOV.U32 R65, RZ, RZ, RZ ;  /* 0x000000ffff417224 */ /* 0x000fe200078e00ff */
[----:B------:R-:W-:Y:S02]  /*5900*/  @P0 SEL R0, R4, R0, !P2 ;  /* 0x0000000004000207 */ /* 0x000fe40005000000 */
[----:B------:R-:W-:Y:S02]  /*5910*/  CS2R R78, SRZ ;  /* 0x00000000004e7805 */ /* 0x000fe4000001ff00 */
[----:B------:R-:W-:Y:S02]  /*5920*/  LEA R64, R45, UR48, 0x3 ;  /* 0x000000302d407c11 */ /* 0x000fe4000f8e18ff */
[----:B------:R-:W-:Y:S02]  /*5930*/  CS2R R76, SRZ ;  /* 0x00000000004c7805 */ /* 0x000fe4000001ff00 */
[----:B------:R-:W-:Y:S02]  /*5940*/  @P1 LOP3.LUT R0, R0, 0x1, RZ, 0xc0, !PT ;  /* 0x0000000100001812 */ /* 0x000fe400078ec0ff */
[----:B------:R-:W-:Y:S02]  /*5950*/  CS2R R70, SRZ ;  /* 0x0000000000467805 */ /* 0x000fe4000001ff00 */
[----:B------:R-:W-:Y:S02]  /*5960*/  SHF.L.U32 R2, R97, 0x1f, RZ ;  /* 0x0000001f61027819 */ /* 0x000fe400000006ff */
[----:B------:R-:W-:Y:S02]  /*5970*/  CS2R R68, SRZ ;  /* 0x0000000000447805 */ /* 0x000fe4000001ff00 */
[----:B------:R-:W-:Y:S02]  /*5980*/  ISETP.NE.U32.OR P6, PT, R0, 0x1, !P1 ;  /* 0x000000010000780c */ /* 0x000fe40004fc5470 */
[----:B------:R-:W-:Y:S02]  /*5990*/  CS2R R62, SRZ ;  /* 0x00000000003e7805 */ /* 0x000fe4000001ff00 */
[----:B------:R-:W-:Y:S02]  /*59a0*/  PLOP3.LUT P2, PT, PT, PT, UP1, 0x80, 0x8 ;  /* 0x000000000008781c */ /* 0x000fe40003f4f018 */
[----:B------:R-:W-:Y:S02]  /*59b0*/  CS2R R60, SRZ ;  /* 0x00000000003c7805 */ /* 0x000fe4000001ff00 */
[----:B------:R-:W-:Y:S02]  /*59c0*/  LEA.HI R48, R45, R45, RZ, 0x1 ;  /* 0x0000002d2d307211 */ /* 0x000fe400078f08ff */
[----:B------:R-:W-:Y:S02]  /*59d0*/  CS2R R58, SRZ ;  /* 0x00000000003a7805 */ /* 0x000fe4000001ff00 */
[----:B------:R-:W-:Y:S02]  /*59e0*/  LOP3.LUT P4, R103, R88, 0xff, RZ, 0xc0, !PT ;  /* 0x000000ff58677812 */ /* 0x000fe4000788c0ff */
[----:B------:R-:W-:Y:S02]  /*59f0*/  CS2R R56, SRZ ;  /* 0x0000000000387805 */ /* 0x000fe4000001ff00 */
[----:B------:R-:W-:Y:S01]  /*5a00*/  SEL R3, RZ, 0xffffffff, P3 ;  /* 0xffffffffff037807 */ /* 0x000fe20001800000 */
[----:B------:R-:W-:Y:S01]  /*5a10*/  VIADD R108, R107, 0x400 ;  /* 0x000004006b6c7836 */ /* 0x000fe20000000000 */
[----:B------:R-:W-:Y:S01]  /*5a20*/  P2R R105, PR, RZ, 0x40 ;  /* 0x00000040ff697803 */ /* 0x000fe20000000000 */
[----:B------:R-:W-:Y:S01]  /*5a30*/  IMAD.IADD R106, R99, 0x1, R107 ;  /* 0x00000001636a7824 */ /* 0x000fe200078e026b */
[----:B------:R-:W-:Y:S02]  /*5a40*/  @P6 SHF.L.U32 R0, R98, 0x1f, RZ ;  /* 0x0000001f62006819 */ /* 0x000fe400000006ff */
[----:B------:R-:W-:Y:S02]  /*5a50*/  @P2 SEL R3, R4, R3, !P4 ;  /* 0x0000000304032207 */ /* 0x000fe40006000000 */
[----:B------:R1:W3:Y:S02]  /*5a60*/  @P6 SYNCS.PHASECHK.TRANS64.TRYWAIT P1, [UR48+0x20], R0 ;  /* 0x00002000ff0065a7 */ /* 0x0002e40008021130 */
[----:B------:R-:W-:Y:S04]  /*5a70*/  LOP3.LUT R3, R3, 0x1, RZ, 0xc0, !PT ;  /* 0x0000000103037812 */ /* 0x000fe800078ec0ff */
[----:B------:R-:W-:Y:S04]  /*5a80*/  ISETP.NE.U32.AND P5, PT, R3, 0x1, PT ;  /* 0x000000010300780c */ /* 0x000fe80003fa5070 */
[----:B------:R-:W-:Y:S01]  /*5a90*/  P2R R72, PR, RZ, 0x20 ;  /* 0x00000020ff487803 */ /* 0x000fe20000000000 */
[----:B------:R4:W2:Y:S01]  /*5aa0*/  SYNCS.PHASECHK.TRANS64.TRYWAIT P0, [R64+URZ+0x90], R2 ;  /* 0x00009002400075a7 */ /* 0x0008a200080011ff */
[C---:B-1----:R-:W-:Y:S01]  /*5ab0*/  IMAD.SHL.U32 R0, R48.reuse, 0x80, RZ ;  /* 0x0000008030007824 */ /* 0x042fe200078e00ff */
[----:B------:R-:W-:Y:S04]  /*5ac0*/  LOP3.LUT R48, R48, 0xffe, RZ, 0xc0, !PT ;  /* 0x00000ffe30307812 */ /* 0x000fe800078ec0ff */
[----:B------:R-:W-:Y:S01]  /*5ad0*/  LOP3.LUT R0, R0, 0xffffff00, RZ, 0xc0, !PT ;  /* 0xffffff0000007812 */ /* 0x000fe200078ec0ff */
[----:B------:R-:W-:Y:S04]  /*5ae0*/  IMAD.IADD R48, R45, 0x1, -R48 ;  /* 0x000000012d307824 */ /* 0x000fe800078e0a30 */
[----:B------:R-:W-:Y:S04]  /*5af0*/  IMAD.IADD R0, R46, 0x1, R0 ;  /* 0x000000012e007824 */ /* 0x000fe800078e0200 */
[----:B------:R-:W-:Y:S01]  /*5b00*/  IMAD R48, R48, 0x100000, R0 ;  /* 0x0010000030307824 */ /* 0x000fe200078e0200 */
[----:B---3--:R-:W-:Y:S01]  /*5b10*/  @P6 SEL R67, RZ, 0x1, !P1 ;  /* 0x00000001ff436807 */ /* 0x008fe20004800000 */
[----:B----4-:R-:W-:Y:S06]  /*5b20*/  @!P6 BRA `(.L_x_89) ;  /* 0x000000000064e947 */ /* 0x010fec0003800000 */
[----:B------:R-:W-:Y:S01]  /*5b30*/  @P5 IMAD R5, R100, 0x2, R108 ;  /* 0x0000000264055824 */ /* 0x000fe200078e026c */
[----:B------:R-:W-:Y:S01]  /*5b40*/  ISETP.NE.AND P1, PT, R67, RZ, PT ;  /* 0x000000ff4300720c */ /* 0x000fe20003f25270 */
[----:B------:R-:W-:Y:S01]  /*5b50*/  IMAD.MOV.U32 R78, RZ, RZ, RZ ;  /* 0x000000ffff4e7224 */ /* 0x000fe200078e00ff */
[----:B------:R-:W-:Y:S01]  /*5b60*/  BSSY B0, `(.L_x_90) ;  /* 0x000000d000007945 */ /* 0x000fe20003800000 */
[----:B------:R-:W-:Y:S01]  /*5b70*/  @P5 IMAD.IADD R4, R99, 0x1, R5 ;  /* 0x0000000163045824 */ /* 0x000fe200078e0205 */
[----:B------:R-:W-:Y:S02]  /*5b80*/  CS2R R70, SRZ ;  /* 0x0000000000467805 */ /* 0x000fe4000001ff00 */
[----:B------:R-:W-:Y:S02]  /*5b90*/  CS2R R68, SRZ ;  /* 0x0000000000447805 */ /* 0x000fe4000001ff00 */
[----:B------:R-:W-:Y:S02]  /*5ba0*/  CS2R R76, SRZ ;  /* 0x00000000004c7805 */ /* 0x000fe4000001ff00 */
[----:B------:R-:W-:Y:S02]  /*5bb0*/  CS2R R58, SRZ ;  /* 0x00000000003a7805 */ /* 0x000fe4000001ff00 */
[----:B------:R-:W-:Y:S02]  /*5bc0*/  CS2R R56, SRZ ;  /* 0x0000000000387805 */ /* 0x000fe4000001ff00 */
[----:B------:R-:W-:Y:S02]  /*5bd0*/  CS2R R62, SRZ ;  /* 0x00000000003e7805 */ /* 0x000fe4000001ff00 */
[----:B------:R-:W-:Y:S01]  /*5be0*/  CS2R R60, SRZ ;  /* 0x00000000003c7805 */ /* 0x000fe2000001ff00 */
[----:B------:R-:W-:Y:S06]  /*5bf0*/  @P1 BRA `(.L_x_91) ;  /* 0x00000000000c1947 */ /* 0x000fec0003800000 */
[----:B------:R-:W-:Y:S04]  /*5c00*/  SHF.L.U32 R3, R98, 0x1f, RZ ;  /* 0x0000001f62037819 */ /* 0x000fe800000006ff */
[----:B------:R-:W1:Y:S02]  /*5c10*/  SYNCS.PHASECHK.TRANS64.TRYWAIT P1, [UR48+0x20], R3 ;  /* 0x00002003ff0075a7 */ /* 0x000e640008021130 */
[----:B-1----:R-:W-:Y:S05]  /*5c20*/  @!P1 BRA `(.L_x_92) ;  /* 0x0000003c00509947 */ /* 0x002fea0003800000 */
.L_x_91:
[----:B------:R-:W-:Y:S05]  /*5c30*/  BSYNC B0 ;  /* 0x0000000000007941 */ /* 0x000fea0003800000 */
.L_x_90:
[----:B------:R-:W-:Y:S01]  /*5c40*/  ISETP.NE.AND P1, PT, R72, RZ, PT ;  /* 0x000000ff4800720c */ /* 0x000fe20003f25270 */
[----:B------:R-:W-:Y:S11]  /*5c50*/  HFMA2 R65, -RZ, RZ, 0, 5.9604644775390625e-08 ;  /* 0x00000001ff417431 */ /* 0x000ff600000001ff */
[----:B------:R-:W-:Y:S01]  /*5c60*/  @!UPT UIADD3 URZ, UPT, UPT, URZ, URZ, URZ ;  /* 0x000000fffffff290 */ /* 0x000fe2000fffe0ff */
[----:B------:R-:W-:Y:S05]  /*5c70*/  @P1 WARPSYNC.ALL ;  /* 0x0000000000001948 */ /* 0x000fea0003800000 */
[----:B------:R3:W4:Y:S04]  /*5c80*/  @P1 LDSM.16.M88.4 R68, [R5] ;  /* 0x000000000544183b */ /* 0x0007280000000200 */
[----:B------:R3:W1:Y:S04]  /*5c90*/  @P1 LDSM.16.M88.4 R76, [R4] ;  /* 0x00000000044c183b */ /* 0x0006680000000200 */
[----:B------:R3:W1:Y:S04]  /*5ca0*/  @P1 LDSM.16.M88.4 R56, [R66+UR48+0x400] ;  /* 0x000400304238183b */ /* 0x0006680008000200 */
[----:B------:R3:W1:Y:S02]  /*5cb0*/  @P1 LDSM.16.M88.4 R60, [R106+0x400] ;  /* 0x000400006a3c183b */ /* 0x0006640000000200 */
.L_x_89:
[----:B------:R-:W-:Y:S05]  /*5cc0*/  BSYNC B1 ;  /* 0x0000000000017941 */ /* 0x000fea0003800000 */
.L_x_88:
[----:B-1----:R-:W-:Y:S04]  /*5cd0*/  SHF.R.U32.HI R0, RZ, 0x15, R48 ;  /* 0x00000015ff007819 */ /* 0x002fe80000011630 */
[----:B------:R-:W-:Y:S01]  /*5ce0*/  LOP3.LUT P1, RZ, R0, 0x3, R93, 0x48, !PT ;  /* 0x0000000300ff7812 */ /* 0x000fe2000782485d */
[----:B------:R-:W-:Y:S01]  /*5cf0*/  @!UPT UIADD3 URZ, UPT, UPT, URZ, URZ, URZ ;  /* 0x000000fffffff290 */ /* 0x000fe2000fffe0ff */
[----:B--2---:R-:W-:Y:S11]  /*5d00*/  @P0 BRA `(.L_x_93) ;  /* 0x0000000000080947 */ /* 0x004ff60003800000 */
[----:B------:R-:W1:Y:S02]  /*5d10*/  SYNCS.PHASECHK.TRANS64.TRYWAIT P0, [R64+URZ+0x90], R2 ;  /* 0x00009002400075a7 */ /* 0x000e6400080011ff */
[----:B-1----:R-:W-:Y:S05]  /*5d20*/  @!P0 BRA `(.L_x_94) ;  /* 0x0000003c00288947 */ /* 0x002fea0003800000 */
.L_x_93:
[----:B------:R-:W-:Y:S05]  /*5d30*/  @!P1 BRA `(.L_x_95) ;  /* 0x0000000000409947 */ /* 0x000fea0003800000 */
[----:B------:R-:W3:Y:S01]  /*5d40*/  LDCU.64 UR8, c[0x4][0x70] ;  /* 0x01000e00ff0877ac */ /* 0x000ee20008000a00 */
[----:B------:R-:W-:Y:S01]  /*5d50*/  MOV R3, 0x0 ;  /* 0x0000000000037802 */ /* 0x000fe20000000f00 */
[----:B------:R-:W-:Y:S02]  /*5d60*/  HFMA2 R12, -RZ, RZ, 0, 5.9604644775390625e-08 ;  /* 0x00000001ff0c7431 */ /* 0x000fe400000001ff */
[----:B------:R-:W-:Y:S02]  /*5d70*/  IMAD.MOV.U32 R8, RZ, RZ, 0x192 ;  /* 0x00000192ff087424 */ /* 0x000fe400078e00ff */
[----:B------:R-:W-:Y:S01]  /*5d80*/  IMAD.MOV.U32 R13, RZ, RZ, RZ ;  /* 0x000000ffff0d7224 */ /* 0x000fe200078e00ff */
[----:B------:R-:W2:Y:S01]  /*5d90*/  LDCU.64 UR6, c[0x4][0x78] ;  /* 0x01000f00ff0677ac */ /* 0x000ea20008000a00 */
[----:B-1----:R-:W1:Y:S01]  /*5da0*/  LDC.64 R2, c[0x4][R3] ;  /* 0x0100000003027b82 */ /* 0x002e620000000a00 */
[----:B------:R-:W5:Y:S01]  /*5db0*/  LDCU.64 UR4, c[0x4][0x10] ;  /* 0x01000200ff0477ac */ /* 0x000f620008000a00 */
[----:B---3--:R-:W-:Y:S01]  /*5dc0*/  MOV R5, UR9 ;  /* 0x0000000900057c02 */ /* 0x008fe20008000f00 */
[----:B------:R-:W-:Y:S01]  /*5dd0*/  IMAD.U32 R4, RZ, RZ, UR8 ;  /* 0x00000008ff047e24 */ /* 0x000fe2000f8e00ff */
[----:B--2---:R-:W-:Y:S01]  /*5de0*/  MOV R7, UR7 ;  /* 0x0000000700077c02 */ /* 0x004fe20008000f00 */
[----:B------:R-:W-:Y:S01]  /*5df0*/  IMAD.U32 R6, RZ, RZ, UR6 ;  /* 0x00000006ff067e24 */ /* 0x000fe2000f8e00ff */
[----:B-----5:R-:W-:Y:S01]  /*5e00*/  MOV R11, UR5 ;  /* 0x00000005000b7c02 */ /* 0x020fe20008000f00 */
[----:B------:R-:W-:Y:S02]  /*5e10*/  IMAD.U32 R10, RZ, RZ, UR4 ;  /* 0x00000004ff0a7e24 */ /* 0x000fe4000f8e00ff */
[----:B------:R-:W-:Y:S07]  /*5e20*/  LEPC R20, `(.L_x_95) ;  /* 0x000000001014794e */ /* 0x000fee0000000000 */
[----:B-1--4-:R-:W-:Y:S05]  /*5e30*/  CALL.ABS.NOINC R2 ;  /* 0x0000000002007343 */ /* 0x012fea0003c00000 */
.L_x_95:
[----:B------:R-:W-:Y:S05]  /*5e40*/  WARPSYNC.ALL ;  /* 0x0000000000007948 */ /* 0x000fea0003800000 */
[----:B------:R-:W-:Y:S01]  /*5e50*/  R2UR UR4, R48 ;  /* 0x00000000300472ca */ /* 0x000fe200000e0000 */
[--C-:B------:R-:W-:Y:S01]  /*5e60*/  HADD2.F32 R50, -RZ, R56.reuse.H0_H0 ;  /* 0x20000038ff327230 */ /* 0x100fe20000004100 */
[----:B------:R-:W-:Y:S01]  /*5e70*/  SHF.L.U32 R73, R100, 0x1, RZ ;  /* 0x0000000164497819 */ /* 0x000fe200000006ff */
[----:B------:R-:W-:Y:S01]  /*5e80*/  HADD2.F32 R51, -RZ, R56.H1_H1 ;  /* 0x30000038ff337230 */ /* 0x000fe20000004100 */
[----:B------:R-:W-:Y:S01]  /*5e90*/  ISETP.NE.AND P0, PT, R101, RZ, PT ;  /* 0x000000ff6500720c */ /* 0x000fe20003f05270 */
[--C-:B------:R-:W-:Y:S01]  /*5ea0*/  HADD2.F32 R52, -RZ, R57.reuse.H0_H0 ;  /* 0x20000039ff347230 */ /* 0x100fe20000004100 */
[----:B------:R-:W-:Y:S01]  /*5eb0*/  IADD3 R108, PT, PT, R108, R73, RZ ;  /* 0x000000496c6c7210 */ /* 0x000fe20007ffe0ff */
[----:B------:R-:W-:Y:S03]  /*5ec0*/  BSSY.RECONVERGENT B0, `(.L_x_96) ;  /* 0x0000086000007945 */ /* 0x000fe60003800200 */
[----:B------:R-:W-:Y:S03]  /*5ed0*/  IADD3 R109, PT, PT, R99, R108, RZ ;  /* 0x0000006c636d7210 */ /* 0x000fe60007ffe0ff */
[----:B---3--:R-:W2:Y:S02]  /*5ee0*/  LDTM.16dp256bit.x8 R4, tmem[UR4] ;  /* 0x00000004000479ee */ /* 0x008ea400081a0000 */
[C---:B--2---:R-:W-:Y:S01]  /*5ef0*/  FMUL R0, R47.reuse, R4 ;  /* 0x000000042f007220 */ /* 0x044fe20000400000 */
[C---:B-1----:R-:W-:Y:S01]  /*5f00*/  FMUL R2, R47.reuse, R5 ;  /* 0x000000052f027220 */ /* 0x042fe20000400000 */
[C---:B------:R-:W-:Y:S01]  /*5f10*/  FMUL R4, R47.reuse, R8 ;  /* 0x000000082f047220 */ /* 0x040fe20000400000 */
[----:B------:R-:W-:Y:S01]  /*5f20*/  FMUL R3, R47, R6 ;  /* 0x000000062f037220 */ /* 0x000fe20000400000 */
[C---:B------:R-:W-:Y:S01]  /*5f30*/  FFMA R0, R49.reuse, R50, R0 ;  /* 0x0000003231007223 */ /* 0x040fe20000000000 */
[----:B------:R-:W-:Y:S01]  /*5f40*/  FFMA R2, R49, R51, R2 ;  /* 0x0000003331027223 */ /* 0x000fe20000000002 */
[C---:B------:R-:W-:Y:S01]  /*5f50*/  FMUL R5, R47.reuse, R9 ;  /* 0x000000092f057220 */ /* 0x040fe20000400000 */
        /* <DEDUP_REMOVED lines=16> */
[----:B------:R-:W-:Y:S02]  /*6060*/  HADD2.F32 R32, -RZ, R57.H1_H1 ;  /* 0x30000039ff207230 */ /* 0x000fe40000004100 */
[C---:B------:R-:W-:Y:S01]  /*6070*/  FMUL R26, R47.reuse, R30 ;  /* 0x0000001e2f1a7220 */ /* 0x040fe20000400000 */
[----:B------:R-:W-:Y:S01]  /*6080*/  FMUL R29, R47, R33 ;  /* 0x000000212f1d7220 */ /* 0x000fe20000400000 */
[--C-:B------:R-:W-:Y:S02]  /*6090*/  HADD2.F32 R33, -RZ, R58.reuse.H0_H0 ;  /* 0x2000003aff217230 */ /* 0x100fe40000004100 */
[----:B------:R-:W-:Y:S01]  /*60a0*/  FFMA R3, R49, R52, R3 ;  /* 0x0000003431037223 */ /* 0x000fe20000000003 */
[C---:B------:R-:W-:Y:S01]  /*60b0*/  FMUL R7, R47.reuse, R7 ;  /* 0x000000072f077220 */ /* 0x040fe20000400000 */
[----:B------:R-:W-:Y:S01]  /*60c0*/  FMUL R30, R47, R34 ;  /* 0x000000222f1e7220 */ /* 0x000fe20000400000 */
[----:B------:R-:W-:Y:S01]  /*60d0*/  HADD2.F32 R34, -RZ, R58.H1_H1 ;  /* 0x3000003aff227230 */ /* 0x000fe20000004100 */
[----:B------:R-:W-:Y:S01]  /*60e0*/  F2FP.F16.F32.PACK_AB R52, R2, R0 ;  /* 0x000000000234723e */ /* 0x000fe200000000ff */
[--C-:B------:R-:W-:Y:S02]  /*60f0*/  HADD2.F32 R0, -RZ, R59.reuse.H0_H0 ;  /* 0x2000003bff007230 */ /* 0x100fe40000004100 */
[C---:B------:R-:W-:Y:S01]  /*6100*/  FFMA R7, R49.reuse, R32, R7 ;  /* 0x0000002031077223 */ /* 0x040fe20000000007 */
[----:B------:R-:W-:Y:S02]  /*6110*/  HADD2.F32 R2, -RZ, R59.H1_H1 ;  /* 0x3000003bff027230 */ /* 0x000fe40000004100 */
[C---:B------:R-:W-:Y:S01]  /*6120*/  FFMA R4, R49.reuse, R33, R4 ;  /* 0x0000002131047223 */ /* 0x040fe20000000004 */
[C---:B------:R-:W-:Y:S01]  /*6130*/  FFMA R5, R49.reuse, R34, R5 ;  /* 0x0000002231057223 */ /* 0x040fe20000000005 */
[----:B------:R-:W-:Y:S01]  /*6140*/  FFMA R6, R49, R0, R6 ;  /* 0x0000000031067223 */ /* 0x000fe20000000006 */
[--C-:B------:R-:W-:Y:S02]  /*6150*/  HADD2.F32 R0, -RZ, R60.reuse.H0_H0 ;  /* 0x2000003cff007230 */ /* 0x100fe40000004100 */
[----:B------:R-:W-:Y:S01]  /*6160*/  FMUL R11, R47, R11 ;  /* 0x0000000b2f0b7220 */ /* 0x000fe20000400000 */
[----:B------:R-:W-:Y:S01]  /*6170*/  F2FP.F16.F32.PACK_AB R53, R7, R3 ;  /* 0x000000030735723e */ /* 0x000fe200000000ff */
[--C-:B------:R-:W-:Y:S02]  /*6180*/  HADD2.F32 R3, -RZ, R61.reuse.H0_H0 ;  /* 0x2000003dff037230 */ /* 0x100fe40000004100 */
[----:B------:R-:W-:Y:S01]  /*6190*/  FMUL R15, R47, R15 ;  /* 0x0000000f2f0f7220 */ /* 0x000fe20000400000 */
[C---:B------:R-:W-:Y:S01]  /*61a0*/  FFMA R11, R49.reuse, R2, R11 ;  /* 0x00000002310b7223 */ /* 0x040fe2000000000b */
[----:B------:R-:W-:Y:S02]  /*61b0*/  HADD2.F32 R2, -RZ, R60.H1_H1 ;  /* 0x3000003cff027230 */ /* 0x000fe40000004100 */
[----:B------:R-:W-:Y:S01]  /*61c0*/  FFMA R8, R49, R0, R8 ;  /* 0x0000000031087223 */ /* 0x000fe20000000008 */
[----:B------:R-:W-:Y:S02]  /*61d0*/  HADD2.F32 R0, -RZ, R61.H1_H1 ;  /* 0x3000003dff007230 */ /* 0x000fe40000004100 */
[C---:B------:R-:W-:Y:S01]  /*61e0*/  FMUL R19, R47.reuse, R19 ;  /* 0x000000132f137220 */ /* 0x040fe20000400000 */
[----:B------:R-:W-:Y:S01]  /*61f0*/  FMUL R23, R47, R23 ;  /* 0x000000172f177220 */ /* 0x000fe20000400000 */
[C---:B------:R-:W-:Y:S01]  /*6200*/  FFMA R9, R49.reuse, R2, R9 ;  /* 0x0000000231097223 */ /* 0x040fe20000000009 */
[--C-:B------:R-:W-:Y:S02]  /*6210*/  HADD2.F32 R2, -RZ, R62.reuse.H0_H0 ;  /* 0x2000003eff027230 */ /* 0x100fe40000004100 */
[C---:B------:R-:W-:Y:S01]  /*6220*/  FFMA R10, R49.reuse, R3, R10 ;  /* 0x00000003310a7223 */ /* 0x040fe2000000000a */
[--C-:B------:R-:W-:Y:S02]  /*6230*/  HADD2.F32 R3, -RZ, R63.reuse.H0_H0 ;  /* 0x2000003fff037230 */ /* 0x100fe40000004100 */
[C---:B------:R-:W-:Y:S01]  /*6240*/  FFMA R15, R49.reuse, R0, R15 ;  /* 0x00000000310f7223 */ /* 0x040fe2000000000f */
[----:B------:R-:W-:Y:S02]  /*6250*/  HADD2.F32 R0, -RZ, R62.H1_H1 ;  /* 0x3000003eff007230 */ /* 0x000fe40000004100 */
[----:B------:R-:W-:Y:S01]  /*6260*/  FFMA R12, R49, R2, R12 ;  /* 0x00000002310c7223 */ /* 0x000fe2000000000c */
[--C-:B----4-:R-:W-:Y:S02]  /*6270*/  HADD2.F32 R2, -RZ, R68.reuse.H0_H0 ;  /* 0x20000044ff027230 */ /* 0x110fe40000004100 */
[C---:B------:R-:W-:Y:S01]  /*6280*/  FMUL R27, R47.reuse, R27 ;  /* 0x0000001b2f1b7220 */ /* 0x040fe20000400000 */
[----:B------:R-:W-:Y:S01]  /*6290*/  FMUL R31, R47, R31 ;  /* 0x0000001f2f1f7220 */ /* 0x000fe20000400000 */
[C---:B------:R-:W-:Y:S01]  /*62a0*/  FFMA R13, R49.reuse, R0, R13 ;  /* 0x00000000310d7223 */ /* 0x040fe2000000000d */
[----:B------:R-:W-:Y:S02]  /*62b0*/  HADD2.F32 R0, -RZ, R63.H1_H1 ;  /* 0x3000003fff007230 */ /* 0x000fe40000004100 */
[----:B------:R-:W-:Y:S01]  /*62c0*/  FFMA R14, R49, R3, R14 ;  /* 0x00000003310e7223 */ /* 0x000fe2000000000e */
[----:B------:R-:W-:Y:S01]  /*62d0*/  HADD2.F32 R3, -RZ, R68.H1_H1 ;  /* 0x30000044ff037230 */ /* 0x000fe20000004100 */
[----:B------:R-:W-:Y:S01]  /*62e0*/  F2FP.F16.F32.PACK_AB R54, R5, R4 ;  /* 0x000000040536723e */ /* 0x000fe200000000ff */
[----:B------:R-:W-:Y:S02]  /*62f0*/  HADD2.F32 R4, -RZ, R79.H0_H0 ;  /* 0x2000004fff047230 */ /* 0x000fe40000004100 */
[C---:B------:R-:W-:Y:S01]  /*6300*/  FFMA R19, R49.reuse, R0, R19 ;  /* 0x0000000031137223 */ /* 0x040fe20000000013 */
[--C-:B------:R-:W-:Y:S02]  /*6310*/  HADD2.F32 R0, -RZ, R69.reuse.H0_H0 ;  /* 0x20000045ff007230 */ /* 0x100fe40000004100 */
[C---:B------:R-:W-:Y:S01]  /*6320*/  FFMA R16, R49.reuse, R2, R16 ;  /* 0x0000000231107223 */ /* 0x040fe20000000010 */
[----:B------:R-:W-:Y:S01]  /*6330*/  FFMA R17, R49, R3, R17 ;  /* 0x0000000331117223 */ /* 0x000fe20000000011 */
[----:B------:R-:W-:Y:S01]  /*6340*/  HADD2.F32 R2, -RZ, R69.H1_H1 ;  /* 0x30000045ff027230 */ /* 0x000fe20000004100 */
[----:B------:R-:W-:Y:S01]  /*6350*/  F2FP.F16.F32.PACK_AB R55, R11, R6 ;  /* 0x000000060b37723e */ /* 0x000fe200000000ff */
[----:B------:R-:W-:Y:S01]  /*6360*/  FFMA R18, R49, R0, R18 ;  /* 0x0000000031127223 */ /* 0x000fe20000000012 */
[--C-:B------:R-:W-:Y:S01]  /*6370*/  HADD2.F32 R0, -RZ, R70.reuse.H0_H0 ;  /* 0x20000046ff007230 */ /* 0x100fe20000004100 */
[----:B------:R-:W-:Y:S01]  /*6380*/  F2FP.F16.F32.PACK_AB R8, R9, R8 ;  /* 0x000000080908723e */ /* 0x000fe200000000ff */
[C---:B------:R-:W-:Y:S01]  /*6390*/  FFMA R23, R49.reuse, R2, R23 ;  /* 0x0000000231177223 */ /* 0x040fe20000000017 */
[----:B------:R1:W-:Y:S01]  /*63a0*/  STSM.16.M88.4 [R107+0x400], R52 ;  /* 0x000400346b007844 */ /* 0x0003e20000000200 */
[----:B------:R-:W-:Y:S02]  /*63b0*/  HADD2.F32 R2, -RZ, R70.H1_H1 ;  /* 0x30000046ff027230 */ /* 0x000fe40000004100 */
[----:B------:R-:W-:Y:S01]  /*63c0*/  FFMA R20, R49, R0, R20 ;  /* 0x0000000031147223 */ /* 0x000fe20000000014 */
[--C-:B------:R-:W-:Y:S01]  /*63d0*/  HADD2.F32 R3, -RZ, R71.reuse.H0_H0 ;  /* 0x20000047ff037230 */ /* 0x100fe20000004100 */
[----:B------:R-:W-:Y:S01]  /*63e0*/  F2FP.F16.F32.PACK_AB R9, R15, R10 ;  /* 0x0000000a0f09723e */ /* 0x000fe200000000ff */
[----:B------:R-:W-:Y:S02]  /*63f0*/  HADD2.F32 R0, -RZ, R71.H1_H1 ;  /* 0x30000047ff007230 */ /* 0x000fe40000004100 */
[C---:B------:R-:W-:Y:S01]  /*6400*/  FFMA R21, R49.reuse, R2, R21 ;  /* 0x0000000231157223 */ /* 0x040fe20000000015 */
[--C-:B------:R-:W-:Y:S02]  /*6410*/  HADD2.F32 R2, -RZ, R76.reuse.H0_H0 ;  /* 0x2000004cff027230 */ /* 0x100fe40000004100 */
[C---:B------:R-:W-:Y:S01]  /*6420*/  FFMA R22, R49.reuse, R3, R22 ;  /* 0x0000000331167223 */ /* 0x040fe20000000016 */
[--C-:B------:R-:W-:Y:S02]  /*6430*/  HADD2.F32 R3, -RZ, R77.reuse.H0_H0 ;  /* 0x2000004dff037230 */ /* 0x100fe40000004100 */
[C---:B------:R-:W-:Y:S01]  /*6440*/  FFMA R27, R49.reuse, R0, R27 ;  /* 0x00000000311b7223 */ /* 0x040fe2000000001b */
[----:B------:R-:W-:Y:S02]  /*6450*/  HADD2.F32 R0, -RZ, R76.H1_H1 ;  /* 0x3000004cff007230 */ /* 0x000fe40000004100 */
[----:B------:R-:W-:Y:S01]  /*6460*/  FFMA R24, R49, R2, R24 ;  /* 0x0000000231187223 */ /* 0x000fe20000000018 */
[--C-:B------:R-:W-:Y:S02]  /*6470*/  HADD2.F32 R2, -RZ, R78.reuse.H0_H0 ;  /* 0x2000004eff027230 */ /* 0x100fe40000004100 */
[----:B------:R-:W-:Y:S01]  /*6480*/  FMUL R35, R47, R35 ;  /* 0x000000232f237220 */ /* 0x000fe20000400000 */
[----:B------:R-:W-:Y:S01]  /*6490*/  F2FP.F16.F32.PACK_AB R10, R13, R12 ;  /* 0x0000000c0d0a723e */ /* 0x000fe200000000ff */
[C---:B------:R-:W-:Y:S01]  /*64a0*/  FFMA R25, R49.reuse, R0, R25 ;  /* 0x0000000031197223 */ /* 0x040fe20000000019 */
[----:B------:R-:W-:Y:S02]  /*64b0*/  HADD2.F32 R0, -RZ, R77.H1_H1 ;  /* 0x3000004dff007230 */ /* 0x000fe40000004100 */
[----:B------:R-:W-:Y:S01]  /*64c0*/  FFMA R26, R49, R3, R26 ;  /* 0x00000003311a7223 */ /* 0x000fe2000000001a */
[----:B------:R-:W-:Y:S01]  /*64d0*/  HADD2.F32 R3, -RZ, R78.H1_H1 ;  /* 0x3000004eff037230 */ /* 0x000fe20000004100 */
[----:B------:R-:W-:Y:S01]  /*64e0*/  F2FP.F16.F32.PACK_AB R11, R19, R14 ;  /* 0x0000000e130b723e */ /* 0x000fe200000000ff */
[C---:B------:R-:W-:Y:S01]  /*64f0*/  FFMA R31, R49.reuse, R0, R31 ;  /* 0x00000000311f7223 */ /* 0x040fe2000000001f */
[----:B------:R-:W-:Y:S02]  /*6500*/  HADD2.F32 R0, -RZ, R79.H1_H1 ;  /* 0x3000004fff007230 */ /* 0x000fe40000004100 */
[C---:B------:R-:W-:Y:S01]  /*6510*/  FFMA R28, R49.reuse, R2, R28 ;  /* 0x00000002311c7223 */ /* 0x040fe2000000001c */
[----:B------:R1:W-:Y:S01]  /*6520*/  STSM.16.M88.4 [R106+0x400], R8 ;  /* 0x000400086a007844 */ /* 0x0003e20000000200 */
[----:B------:R-:W-:Y:S01]  /*6530*/  FFMA R29, R49, R3, R29 ;  /* 0x00000003311d7223 */ /* 0x000fe2000000001d */
[----:B------:R-:W-:Y:S01]  /*6540*/  F2FP.F16.F32.PACK_AB R16, R17, R16 ;  /* 0x000000101110723e */ /* 0x000fe200000000ff */
[----:B------:R-:W-:Y:S01]  /*6550*/  FFMA R30, R49, R4, R30 ;  /* 0x00000004311e7223 */ /* 0x000fe2000000001e */
[----:B------:R-:W-:Y:S01]  /*6560*/  F2FP.F16.F32.PACK_AB R17, R23, R18 ;  /* 0x000000121711723e */ /* 0x000fe200000000ff */
[----:B------:R-:W-:Y:S01]  /*6570*/  FFMA R35, R49, R0, R35 ;  /* 0x0000000031237223 */ /* 0x000fe20000000023 */
[----:B------:R-:W-:Y:S02]  /*6580*/  F2FP.F16.F32.PACK_AB R18, R21, R20 ;  /* 0x000000141512723e */ /* 0x000fe400000000ff */
[----:B------:R-:W-:Y:S02]  /*6590*/  F2FP.F16.F32.PACK_AB R19, R27, R22 ;  /* 0x000000161b13723e */ /* 0x000fe400000000ff */
[----:B------:R-:W-:Y:S02]  /*65a0*/  F2FP.F16.F32.PACK_AB R24, R25, R24 ;  /* 0x000000181918723e */ /* 0x000fe400000000ff */
[----:B------:R-:W-:Y:S01]  /*65b0*/  F2FP.F16.F32.PACK_AB R25, R31, R26 ;  /* 0x0000001a1f19723e */ /* 0x000fe200000000ff */
[----:B------:R1:W-:Y:S01]  /*65c0*/  STSM.16.M88.4 [R108], R16 ;  /* 0x000000106c007844 */ /* 0x0003e20000000200 */
[----:B------:R-:W-:Y:S02]  /*65d0*/  F2FP.F16.F32.PACK_AB R26, R29, R28 ;  /* 0x0000001c1d1a723e */ /* 0x000fe400000000ff */
[----:B------:R-:W-:Y:S05]  /*65e0*/  F2FP.F16.F32.PACK_AB R27, R35, R30 ;  /* 0x0000001e231b723e */ /* 0x000fea00000000ff */
[----:B------:R1:W-:Y:S01]  /*65f0*/  STSM.16.M88.4 [R109], R24 ;  /* 0x000000186d007844 */ /* 0x0003e20000000200 */
[----:B------:R-:W-:Y:S01]  /*6600*/  @!PT LDS RZ, [RZ] ;  /* 0x00000000fffff984 */ /* 0x000fe20000000800 */
[----:B------:R-:W-:Y:S01]  /*6610*/  @!PT LDS RZ, [RZ] ;  /* 0x00000000fffff984 */ /* 0x000fe20000000800 */
[----:B------:R-:W-:Y:S01]  /*6620*/  @!PT LDS RZ, [RZ] ;  /* 0x00000000fffff984 */ /* 0x000fe20000000800 */
[----:B------:R-:W-:Y:S01]  /*6630*/  @!PT LDS RZ, [RZ] ;  /* 0x00000000fffff984 */ /* 0x000fe20000000800 */
[----:B------:R2:W-:Y:S07]  /*6640*/  MEMBAR.ALL.CTA ;  /* 0x0000000000007992 */ /* 0x0005ee0000008000 */
[----:B--2---:R-:W2:Y:S02]  /*6650*/  FENCE.VIEW.ASYNC.S ;  /* 0x00000000000073c6 */ /* 0x004ea40000000000 */
[----:B--2---:R-:W-:Y:S06]  /*6660*/  BAR.SYNC.DEFER_BLOCKING 0x1, 0x80 ;  /* 0x0042000000007b1d */ /* 0x004fec0000010000 */
[----:B------:R-:W-:Y:S05]  /*6670*/  @P0 BRA `(.L_x_97) ;  /* 0x0000000000280947 */ /* 0x000fea0003800000 */
[----:B------:R-:W-:Y:S02]  /*6680*/  UIADD3 UR4, UPT, UPT, UR48, 0x400, URZ ;  /* 0x0000040030047890 */ /* 0x000fe4000fffe0ff */
[----:B------:R-:W-:Y:S01]  /*6690*/  UIADD3 UR6, UP0, UPT, UR52, 0x680, URZ ;  /* 0x0000068034067890 */ /* 0x000fe2000ff1e0ff */
[----:B------:R-:W-:Y:S03]  /*66a0*/  UMOV UR43, UR36 ;  /* 0x00000024002b7c82 */ /* 0x000fe60008000000 */
[----:B------:R-:W-:Y:S01]  /*66b0*/  MOV R94, UR4 ;  /* 0x00000004005e7c02 */ /* 0x000fe20008000f00 */
[----:B------:R-:W-:Y:S03]  /*66c0*/  UIADD3.X UR7, UPT, UPT, URZ, UR53, URZ, UP0, !UPT ;  /* 0x00000035ff077290 */ /* 0x000fe600087fe4ff */
[----:B------:R-:W-:Y:S11]  /*66d0*/  R2UR UR40, R94 ;  /* 0x000000005e2872ca */ /* 0x000ff600000e0000 */
[----:B------:R-:W-:Y:S02]  /*66e0*/  @!UPT UIADD3 URZ, UPT, UPT, URZ, URZ, URZ ;  /* 0x000000fffffff290 */ /* 0x000fe4000fffe0ff */
[----:B------:R2:W-:Y:S01]  /*66f0*/  UTMASTG.3D [UR40], [UR6] ;  /* 0x00000028060073b5 */ /* 0x0005e20008010000 */
[----:B------:R0:W-:Y:S01]  /*6700*/  UTMACMDFLUSH ;  /* 0x00000000000079b7 */ /* 0x0001e20000000000 */
[----:B--2---:R-:W-:Y:S04]  /*6710*/  DEPBAR.LE SB0, 0x1 ;  /* 0x000080400000791a */ /* 0x004fe80000000000 */
.L_x_97:
[----:B------:R-:W-:Y:S05]  /*6720*/  BSYNC.RECONVERGENT B0 ;  /* 0x0000000000007941 */ /* 0x000fea0003800200 */
.L_x_96:
[----:B------:R-:W-:Y:S01]  /*6730*/  BAR.SYNC.DEFER_BLOCKING 0x1, 0x80 ;  /* 0x0042000000007b1d */ /* 0x000fe20000010000 */
[----:B------:R-:W-:Y:S01]  /*6740*/  ISETP.NE.AND P1, PT, R105, RZ, PT ;  /* 0x000000ff6900720c */ /* 0x000fe20003f25270 */
[----:B------:R-:W-:Y:S01]  /*6750*/  UISETP.NE.AND UP0, UPT, UR49, URZ, UPT ;  /* 0x000000ff3100728c */ /* 0x000fe2000bf05270 */
[----:B------:R-:W-:Y:S11]  /*6760*/  LEA R2, R65, UR48, 0x3 ;  /* 0x0000003041027c11 */ /* 0x000ff6000f8e18ff */
[----:B------:R-:W-:Y:S01]  /*6770*/  @P1 SHF.L.U32 R3, R98, 0x1f, RZ ;  /* 0x0000001f62031819 */ /* 0x000fe200000006ff */
[----:B------:R-:W-:Y:S06]  /*6780*/  BRA.U !UP0, `(.L_x_98) ;  /* 0x0000000108247547 */ /* 0x000fec000b800000 */
[----:B------:R-:W-:Y:S01]  /*6790*/  IMAD.U32 R4, RZ, RZ, UR51 ;  /* 0x00000033ff047e24 */ /* 0x000fe2000f8e00ff */
[----:B------:R-:W-:Y:S01]  /*67a0*/  MOV R0, UR37 ;  /* 0x0000002500007c02 */ /* 0x000fe20008000f00 */
[----:B------:R-:W-:Y:S03]  /*67b0*/  UIADD3 UR51, UPT, UPT, UR51, 0x1, URZ ;  /* 0x0000000133337890 */ /* 0x000fe6000fffe0ff */
[----:B------:R-:W-:Y:S01]  /*67c0*/  @P1 LEA R4, R4, UR48, 0x3 ;  /* 0x0000003004041c11 */ /* 0x000fe2000f8e18ff */
[----:B------:R-:W-:Y:S04]  /*67d0*/  UISETP.NE.AND UP0, UPT, UR51, 0x4, UPT ;  /* 0x000000043300788c */ /* 0x000fe8000bf05270 */
[----:B------:R-:W-:Y:S01]  /*67e0*/  @P1 VIADD R4, R4, 0x40 ;  /* 0x0000004004041836 */ /* 0x000fe20000000000 */
[----:B------:R-:W-:Y:S04]  /*67f0*/  USEL UR51, UR51, URZ, UP0 ;  /* 0x000000ff33337287 */ /* 0x000fe80008000000 */
[----:B------:R-:W-:Y:S04]  /*6800*/  @P1 PRMT R0, R0, 0x654, R4 ;  /* 0x0000065400001816 */ /* 0x000fe80000000004 */
[----:B------:R2:W-:Y:S04]  /*6810*/  @P1 SYNCS.ARRIVE.TRANS64.RED.A1T0 RZ, [R0+URZ], RZ ;  /* 0x000000ff00ff19a7 */ /* 0x0005e800081004ff */
.L_x_98:
[----:B------:R-:W3:Y:S01]  /*6820*/  @P1 SYNCS.PHASECHK.TRANS64.TRYWAIT P0, [R2+URZ+0x20], R3 ;  /* 0x00002003020015a7 */ /* 0x000ee200080011ff */
[----:B------:R-:W-:Y:S01]  /*6830*/  BSSY B1, `(.L_x_99) ;  /* 0x0000017000017945 */ /* 0x000fe20003800000 */
[----:B---3--:R-:W-:Y:S03]  /*6840*/  @P1 SEL R67, RZ, 0x1, !P0 ;  /* 0x00000001ff431807 */ /* 0x008fe60004000000 */
[----:B------:R-:W-:Y:S05]  /*6850*/  @!P1 BRA `(.L_x_100) ;  /* 0x0000000000509947 */ /* 0x000fea0003800000 */
[----:B------:R-:W-:Y:S01]  /*6860*/  ISETP.NE.AND P1, PT, R72, RZ, PT ;  /* 0x000000ff4800720c */ /* 0x000fe20003f25270 */
[----:B------:R-:W-:Y:S01]  /*6870*/  BSSY B0, `(.L_x_101) ;  /* 0x000000a000007945 */ /* 0x000fe20003800000 */
[----:B------:R-:W-:Y:S11]  /*6880*/  ISETP.NE.AND P0, PT, R67, RZ, PT ;  /* 0x000000ff4300720c */ /* 0x000ff60003f05270 */
[----:B------:R-:W-:Y:S04]  /*6890*/  @P1 IMAD R5, R65, 0x2000, R66 ;  /* 0x0000200041051824 */ /* 0x000fe800078e0242 */
[----:B------:R-:W-:Y:S05]  /*68a0*/  @P1 VIADD R4, R5, UR48 ;  /* 0x0000003005041c36 */ /* 0x000fea0008000000 */
[----:B------:R-:W-:Y:S01]  /*68b0*/  @P1 IADD3 R3, PT, PT, R73, R4, RZ ;  /* 0x0000000449031210 */ /* 0x000fe20007ffe0ff */
[----:B------:R-:W-:Y:S01]  /*68c0*/  @P1 IMAD.IADD R4, R99, 0x1, R4 ;  /* 0x0000000163041824 */ /* 0x000fe200078e0204 */
[----:B------:R-:W-:Y:S06]  /*68d0*/  @P0 BRA `(.L_x_102) ;  /* 0x00000000000c0947 */ /* 0x000fec0003800000 */
[----:B--2---:R-:W-:Y:S04]  /*68e0*/  SHF.L.U32 R0, R98, 0x1f, RZ ;  /* 0x0000001f62007819 */ /* 0x004fe800000006ff */
[----:B------:R-:W2:Y:S02]  /*68f0*/  SYNCS.PHASECHK.TRANS64.TRYWAIT P0, [R2+URZ+0x20], R0 ;  /* 0x00002000020075a7 */ /* 0x000ea400080011ff */
[----:B--2---:R-:W-:Y:S05]  /*6900*/  @!P0 BRA `(.L_x_103) ;  /* 0x0000003000448947 */ /* 0x004fea0003800000 */
.L_x_102:
[----:B------:R-:W-:Y:S05]  /*6910*/  BSYNC B0 ;  /* 0x0000000000007941 */ /* 0x000fea0003800000 */
.L_x_101:
[----:B------:R-:W-:Y:S02]  /*6920*/  ISETP.NE.AND P0, PT, R72, RZ, PT ;  /* 0x000000ff4800720c */ /* 0x000fe40003f05270 */
[----:B------:R-:W-:Y:S11]  /*6930*/  IADD3 R65, PT, PT, R65, 0x1, RZ ;  /* 0x0000000141417810 */ /* 0x000ff60007ffe0ff */
[----:B--2---:R-:W-:Y:S01]  /*6940*/  @P0 IMAD.IADD R0, R99, 0x1, R3 ;  /* 0x0000000163000824 */ /* 0x004fe200078e0203 */
[----:B------:R-:W-:Y:S05]  /*6950*/  @P0 WARPSYNC.ALL ;  /* 0x0000000000000948 */ /* 0x000fea0003800000 */
[----:B------:R3:W4:Y:S04]  /*6960*/  @P0 LDSM.16.M88.4 R56, [R5+UR48+0x400] ;  /* 0x000400300538083b */ /* 0x0007280008000200 */
[----:B------:R3:W2:Y:S04]  /*6970*/  @P0 LDSM.16.M88.4 R60, [R4+0x400] ;  /* 0x00040000043c083b */ /* 0x0006a80000000200 */
[----:B------:R3:W1:Y:S04]  /*6980*/  @P0 LDSM.16.M88.4 R68, [R3+0x400] ;  /* 0x000400000344083b */ /* 0x0006680000000200 */
[----:B------:R3:W1:Y:S02]  /*6990*/  @P0 LDSM.16.M88.4 R76, [R0+0x400] ;  /* 0x00040000004c083b */ /* 0x0006640000000200 */
.L_x_100:
[----:B------:R-:W-:Y:S05]  /*69a0*/  BSYNC B1 ;  /* 0x0000000000017941 */ /* 0x000fea0003800000 */
.L_x_99:
[----:B--23--:R-:W-:Y:S05]  /*69b0*/  VIADD R0, R48, 0x40 ;  /* 0x0000004030007836 */ /* 0x00cfea0000000000 */
[----:B------:R-:W-:Y:S04]  /*69c0*/  SHF.R.U32.HI R0, RZ, 0x15, R0 ;  /* 0x00000015ff007819 */ /* 0x000fe80000011600 */
[----:B------:R-:W-:Y:S11]  /*69d0*/  LOP3.LUT P0, RZ, R0, 0x3, R93, 0x48, !PT ;  /* 0x0000000300ff7812 */ /* 0x000ff6000780485d */
[----:B------:R-:W-:Y:S02]  /*69e0*/  @!UPT UIADD3 URZ, UPT, UPT, URZ, URZ, URZ ;  /* 0x000000fffffff290 */ /* 0x000fe4000fffe0ff */
[----:B------:R-:W-:Y:S05]  /*69f0*/  @!P0 BRA `(.L_x_104) ;  /* 0x0000000000408947 */ /* 0x000fea0003800000 */
[----:B------:R-:W2:Y:S01]  /*6a00*/  LDCU.64 UR8, c[0x4][0x70] ;  /* 0x01000e00ff0877ac */ /* 0x000ea20008000a00 */
[----:B------:R-:W-:Y:S01]  /*6a10*/  MOV R3, 0x0 ;  /* 0x0000000000037802 */ /* 0x000fe20000000f00 */
[----:B------:R-:W-:Y:S02]  /*6a20*/  HFMA2 R12, -RZ, RZ, 0, 5.9604644775390625e-08 ;  /* 0x00000001ff0c7431 */ /* 0x000fe400000001ff */
[----:B-1----:R-:W-:Y:S02]  /*6a30*/  IMAD.MOV.U32 R8, RZ, RZ, 0x192 ;  /* 0x00000192ff087424 */ /* 0x002fe400078e00ff */
[----:B------:R-:W-:Y:S01]  /*6a40*/  IMAD.MOV.U32 R13, RZ, RZ, RZ ;  /* 0x000000ffff0d7224 */ /* 0x000fe200078e00ff */
[----:B------:R-:W1:Y:S01]  /*6a50*/  LDCU.64 UR6, c[0x4][0x78] ;  /* 0x01000f00ff0677ac */ /* 0x000e620008000a00 */
[----:B------:R-:W3:Y:S01]  /*6a60*/  LDC.64 R2, c[0x4][R3] ;  /* 0x0100000003027b82 */ /* 0x000ee20000000a00 */
[----:B------:R-:W5:Y:S01]  /*6a70*/  LDCU.64 UR4, c[0x4][0x10] ;  /* 0x01000200ff0477ac */ /* 0x000f620008000a00 */
[----:B--2---:R-:W-:Y:S01]  /*6a80*/  MOV R5, UR9 ;  /* 0x0000000900057c02 */ /* 0x004fe20008000f00 */
[----:B------:R-:W-:Y:S01]  /*6a90*/  IMAD.U32 R4, RZ, RZ, UR8 ;  /* 0x00000008ff047e24 */ /* 0x000fe2000f8e00ff */
[----:B-1----:R-:W-:Y:S01]  /*6aa0*/  MOV R7, UR7 ;  /* 0x0000000700077c02 */ /* 0x002fe20008000f00 */
[----:B------:R-:W-:Y:S01]  /*6ab0*/  IMAD.U32 R6, RZ, RZ, UR6 ;  /* 0x00000006ff067e24 */ /* 0x000fe2000f8e00ff */
[----:B-----5:R-:W-:Y:S01]  /*6ac0*/  MOV R11, UR5 ;  /* 0x00000005000b7c02 */ /* 0x020fe20008000f00 */
[----:B------:R-:W-:Y:S02]  /*6ad0*/  IMAD.U32 R10, RZ, RZ, UR4 ;  /* 0x00000004ff0a7e24 */ /* 0x000fe4000f8e00ff */
[----:B------:R-:W-:Y:S07]  /*6ae0*/  LEPC R20, `(.L_x_104) ;  /* 0x000000001014794e */ /* 0x000fee0000000000 */
[----:B---34-:R-:W-:Y:S05]  /*6af0*/  CALL.ABS.NOINC R2 ;  /* 0x0000000002007343 */ /* 0x018fea0003c00000 */
.L_x_104:
[----:B------:R-:W-:Y:S05]  /*6b00*/  WARPSYNC.ALL ;  /* 0x0000000000007948 */ /* 0x000fea0003800000 */
[----:B------:R-:W-:Y:S01]  /*6b10*/  R2UR UR4, R48 ;  /* 0x00000000300472ca */ /* 0x000fe200000e0000 */
[--C-:B----4-:R-:W-:Y:S01]  /*6b20*/  HADD2.F32 R3, -RZ, R56.reuse.H0_H0 ;  /* 0x20000038ff037230 */ /* 0x110fe20000004100 */
[----:B------:R-:W-:Y:S01]  /*6b30*/  ISETP.NE.AND P6, PT, R105, RZ, PT ;  /* 0x000000ff6900720c */ /* 0x000fe20003fc5270 */
[--C-:B------:R-:W-:Y:S01]  /*6b40*/  HADD2.F32 R51, -RZ, R57.reuse.H1_H1 ;  /* 0x30000039ff337230 */ /* 0x100fe20000004100 */
[----:B------:R-:W-:Y:S01]  /*6b50*/  MOV R50, UR51 ;  /* 0x0000003300327c02 */ /* 0x000fe20008000f00 */
[----:B------:R-:W-:Y:S01]  /*6b60*/  BSSY.RECONVERGENT B0, `(.L_x_105) ;  /* 0x000008c000007945 */ /* 0x000fe20003800200 */
[----:B------:R-:W-:Y:S02]  /*6b70*/  MOV R74, UR37 ;  /* 0x00000025004a7c02 */ /* 0x000fe40008000f00 */
[----:B------:R-:W-:Y:S05]  /*6b80*/  ISETP.NE.AND P0, PT, R101, RZ, PT ;  /* 0x000000ff6500720c */ /* 0x000fea0003f05270 */
[----:B-1----:R-:W1:Y:S02]  /*6b90*/  LDTM.16dp256bit.x8 R4, tmem[UR4+0x40] ;  /* 0x00004004000479ee */ /* 0x002e6400081a0000 */
[----:B------:R-:W-:Y:S04]  /*6ba0*/  @P6 LEA R50, R50, UR48, 0x3 ;  /* 0x0000003032326c11 */ /* 0x000fe8000f8e18ff */
[----:B------:R-:W-:Y:S04]  /*6bb0*/  @P6 IADD3 R50, PT, PT, R50, 0x40, RZ ;  /* 0x0000004032326810 */ /* 0x000fe80007ffe0ff */
[----:B------:R-:W-:Y:S01]  /*6bc0*/  @P6 PRMT R74, R74, 0x654, R50 ;  /* 0x000006544a4a6816 */ /* 0x000fe20000000032 */
[----:B------:R-:W-:Y:S02]  /*6bd0*/  HADD2.F32 R50, -RZ, R57.H0_H0 ;  /* 0x20000039ff327230 */ /* 0x000fe40000004100 */
[C---:B-1----:R-:W-:Y:S01]  /*6be0*/  FMUL R0, R47.reuse, R4 ;  /* 0x000000042f007220 */ /* 0x042fe20000400000 */
[----:B------:R-:W-:Y:S02]  /*6bf0*/  HADD2.F32 R4, -RZ, R56.H1_H1 ;  /* 0x30000038ff047230 */ /* 0x000fe40000004100 */
[C---:B------:R-:W-:Y:S01]  /*6c00*/  FMUL R2, R47.reuse, R5 ;  /* 0x000000052f027220 */ /* 0x040fe20000400000 */
[----:B------:R-:W-:Y:S01]  /*6c10*/  FMUL R7, R47, R7 ;  /* 0x000000072f077220 */ /* 0x000fe20000400000 */
[----:B------:R-:W-:Y:S01]  /*6c20*/  FFMA R0, R49, R3, R0 ;  /* 0x0000000331007223 */ /* 0x000fe20000000000 */
[----:B------:R-:W-:Y:S01]  /*6c30*/  FMUL R3, R47, R6 ;  /* 0x000000062f037220 */ /* 0x000fe20000400000 */
[----:B------:R-:W-:Y:S01]  /*6c40*/  FFMA R2, R49, R4, R2 ;  /* 0x0000000431027223 */ /* 0x000fe20000000002 */
[C---:B------:R-:W-:Y:S01]  /*6c50*/  FMUL R4, R47.reuse, R8 ;  /* 0x000000082f047220 */ /* 0x040fe20000400000 */
[----:B------:R-:W-:Y:S01]  /*6c60*/  FMUL R8, R47, R12 ;  /* 0x0000000c2f087220 */ /* 0x000fe20000400000 */
[----:B------:R-:W-:Y:S01]  /*6c70*/  FFMA R3, R49, R50, R3 ;  /* 0x0000003231037223 */ /* 0x000fe20000000003 */
[C---:B------:R-:W-:Y:S01]  /*6c80*/  FMUL R12, R47.reuse, R16 ;  /* 0x000000102f0c7220 */ /* 0x040fe20000400000 */
[C---:B------:R-:W-:Y:S01]  /*6c90*/  FMUL R16, R47.reuse, R20 ;  /* 0x000000142f107220 */ /* 0x040fe20000400000 */
[C---:B------:R-:W-:Y:S01]  /*6ca0*/  FMUL R20, R47.reuse, R24 ;  /* 0x000000182f147220 */ /* 0x040fe20000400000 */
[C---:B------:R-:W-:Y:S01]  /*6cb0*/  FMUL R24, R47.reuse, R28 ;  /* 0x0000001c2f187220 */ /* 0x040fe20000400000 */
[C---:B------:R-:W-:Y:S01]  /*6cc0*/  FMUL R28, R47.reuse, R32 ;  /* 0x000000202f1c7220 */ /* 0x040fe20000400000 */
[--C-:B------:R-:W-:Y:S01]  /*6cd0*/  HADD2.F32 R32, -RZ, R58.reuse.H0_H0 ;  /* 0x2000003aff207230 */ /* 0x100fe20000004100 */
[----:B------:R-:W-:Y:S01]  /*6ce0*/  F2FP.F16.F32.PACK_AB R52, R2, R0 ;  /* 0x000000000234723e */ /* 0x000fe200000000ff */
[----:B------:R-:W-:Y:S02]  /*6cf0*/  HADD2.F32 R0, -RZ, R58.H1_H1 ;  /* 0x3000003aff007230 */ /* 0x000fe40000004100 */
[----:B------:R-:W-:Y:S01]  /*6d00*/  FMUL R5, R47, R9 ;  /* 0x000000092f057220 */ /* 0x000fe20000400000 */
[--C-:B------:R-:W-:Y:S02]  /*6d10*/  HADD2.F32 R2, -RZ, R59.reuse.H0_H0 ;  /* 0x2000003bff027230 */ /* 0x100fe40000004100 */
[C---:B------:R-:W-:Y:S01]  /*6d20*/  FFMA R7, R49.reuse, R51, R7 ;  /* 0x0000003331077223 */ /* 0x040fe20000000007 */
[C---:B------:R-:W-:Y:S01]  /*6d30*/  FFMA R4, R49.reuse, R32, R4 ;  /* 0x0000002031047223 */ /* 0x040fe20000000004 */
[----:B------:R-:W-:Y:S02]  /*6d40*/  HADD2.F32 R32, -RZ, R59.H1_H1 ;  /* 0x3000003bff207230 */ /* 0x000fe40000004100 */
[----:B------:R-:W-:Y:S01]  /*6d50*/  FFMA R5, R49, R0, R5 ;  /* 0x0000000031057223 */ /* 0x000fe20000000005 */
[--C-:B------:R-:W-:Y:S01]  /*6d60*/  HADD2.F32 R0, -RZ, R60.reuse.H0_H0 ;  /* 0x2000003cff007230 */ /* 0x100fe20000004100 */
[----:B------:R-:W-:Y:S01]  /*6d70*/  F2FP.F16.F32.PACK_AB R53, R7, R3 ;  /* 0x000000030735723e */ /* 0x000fe200000000ff */
[----:B------:R-:W-:Y:S01]  /*6d80*/  FMUL R6, R47, R10 ;  /* 0x0000000a2f067220 */ /* 0x000fe20000400000 */
[----:B------:R-:W-:Y:S01]  /*6d90*/  HADD2.F32 R3, -RZ, R61.H0_H0 ;  /* 0x2000003dff037230 */ /* 0x000fe20000004100 */
[----:B------:R-:W-:Y:S01]  /*6da0*/  F2FP.F16.F32.PACK_AB R54, R5, R4 ;  /* 0x000000040536723e */ /* 0x000fe200000000ff */
[----:B------:R-:W-:Y:S01]  /*6db0*/  FMUL R11, R47, R11 ;  /* 0x0000000b2f0b7220 */ /* 0x000fe20000400000 */
[----:B------:R-:W-:Y:S01]  /*6dc0*/  FFMA R6, R49, R2, R6 ;  /* 0x0000000231067223 */ /* 0x000fe20000000006 */
[----:B------:R-:W-:Y:S02]  /*6dd0*/  HADD2.F32 R2, -RZ, R60.H1_H1 ;  /* 0x3000003cff027230 */ /* 0x000fe40000004100 */
[----:B------:R-:W-:Y:S01]  /*6de0*/  FMUL R9, R47, R13 ;  /* 0x0000000d2f097220 */ /* 0x000fe20000400000 */
[C---:B------:R-:W-:Y:S01]  /*6df0*/  FFMA R11, R49.reuse, R32, R11 ;  /* 0x00000020310b7223 */ /* 0x040fe2000000000b */
[----:B------:R-:W-:Y:S02]  /*6e00*/  HADD2.F32 R4, -RZ, R77.H0_H0 ;  /* 0x2000004dff047230 */ /* 0x000fe40000004100 */
[C---:B------:R-:W-:Y:S01]  /*6e10*/  FFMA R8, R49.reuse, R0, R8 ;  /* 0x0000000031087223 */ /* 0x040fe20000000008 */
[----:B------:R-:W-:Y:S01]  /*6e20*/  FFMA R9, R49, R2, R9 ;  /* 0x0000000231097223 */ /* 0x000fe20000000009 */
[----:B------:R-:W-:Y:S01]  /*6e30*/  HADD2.F32 R0, -RZ, R61.H1_H1 ;  /* 0x3000003dff007230 */ /* 0x000fe20000004100 */
[----:B------:R-:W-:Y:S01]  /*6e40*/  F2FP.F16.F32.PACK_AB R55, R11, R6 ;  /* 0x000000060b37723e */ /* 0x000fe200000000ff */
[C---:B------:R-:W-:Y:S01]  /*6e50*/  FMUL R10, R47.reuse, R14 ;  /* 0x0000000e2f0a7220 */ /* 0x040fe20000400000 */
[----:B------:R-:W-:Y:S01]  /*6e60*/  FMUL R15, R47, R15 ;  /* 0x0000000f2f0f7220 */ /* 0x000fe20000400000 */
[--C-:B------:R-:W-:Y:S01]  /*6e70*/  HADD2.F32 R2, -RZ, R62.reuse.H0_H0 ;  /* 0x2000003eff027230 */ /* 0x100fe20000004100 */
[----:B------:R-:W-:Y:S01]  /*6e80*/  F2FP.F16.F32.PACK_AB R8, R9, R8 ;  /* 0x000000080908723e */ /* 0x000fe200000000ff */
[----:B------:R1:W-:Y:S01]  /*6e90*/  STSM.16.M88.4 [R107+0x2400], R52 ;  /* 0x002400346b007844 */ /* 0x0003e20000000200 */
[C---:B------:R-:W-:Y:S01]  /*6ea0*/  FFMA R10, R49.reuse, R3, R10 ;  /* 0x00000003310a7223 */ /* 0x040fe2000000000a */
[C---:B------:R-:W-:Y:S01]  /*6eb0*/  FFMA R15, R49.reuse, R0, R15 ;  /* 0x00000000310f7223 */ /* 0x040fe2000000000f */
[----:B------:R-:W-:Y:S02]  /*6ec0*/  HADD2.F32 R3, -RZ, R62.H1_H1 ;  /* 0x3000003eff037230 */ /* 0x000fe40000004100 */
[----:B------:R-:W-:Y:S01]  /*6ed0*/  FFMA R12, R49, R2, R12 ;  /* 0x00000002310c7223 */ /* 0x000fe2000000000c */
[----:B------:R-:W-:Y:S01]  /*6ee0*/  FMUL R13, R47, R17 ;  /* 0x000000112f0d7220 */ /* 0x000fe20000400000 */
[--C-:B------:R-:W-:Y:S01]  /*6ef0*/  HADD2.F32 R0, -RZ, R63.reuse.H0_H0 ;  /* 0x2000003fff007230 */ /* 0x100fe20000004100 */
[----:B------:R-:W-:Y:S01]  /*6f00*/  F2FP.F16.F32.PACK_AB R9, R15, R10 ;  /* 0x0000000a0f09723e */ /* 0x000fe200000000ff */
[----:B------:R-:W-:Y:S01]  /*6f10*/  FMUL R14, R47, R18 ;  /* 0x000000122f0e7220 */ /* 0x000fe20000400000 */
[----:B------:R-:W-:Y:S01]  /*6f20*/  FFMA R13, R49, R3, R13 ;  /* 0x00000003310d7223 */ /* 0x000fe2000000000d */
[----:B------:R-:W-:Y:S02]  /*6f30*/  HADD2.F32 R2, -RZ, R63.H1_H1 ;  /* 0x3000003fff027230 */ /* 0x000fe40000004100 */
[----:B------:R-:W-:Y:S01]  /*6f40*/  FMUL R19, R47, R19 ;  /* 0x000000132f137220 */ /* 0x000fe20000400000 */
[----:B------:R-:W-:Y:S01]  /*6f50*/  FFMA R14, R49, R0, R14 ;  /* 0x00000000310e7223 */ /* 0x000fe2000000000e */
[--C-:B------:R-:W-:Y:S01]  /*6f60*/  HADD2.F32 R0, -RZ, R68.reuse.H0_H0 ;  /* 0x20000044ff007230 */ /* 0x100fe20000004100 */
[----:B------:R-:W-:Y:S01]  /*6f70*/  F2FP.F16.F32.PACK_AB R10, R13, R12 ;  /* 0x0000000c0d0a723e */ /* 0x000fe200000000ff */
[----:B------:R-:W-:Y:S01]  /*6f80*/  FFMA R19, R49, R2, R19 ;  /* 0x0000000231137223 */ /* 0x000fe20000000013 */
[----:B------:R-:W-:Y:S02]  /*6f90*/  HADD2.F32 R2, -RZ, R68.H1_H1 ;  /* 0x30000044ff027230 */ /* 0x000fe40000004100 */
[----:B------:R-:W-:Y:S01]  /*6fa0*/  FMUL R17, R47, R21 ;  /* 0x000000152f117220 */ /* 0x000fe20000400000 */
[----:B------:R-:W-:Y:S01]  /*6fb0*/  FFMA R16, R49, R0, R16 ;  /* 0x0000000031107223 */ /* 0x000fe20000000010 */
[--C-:B------:R-:W-:Y:S01]  /*6fc0*/  HADD2.F32 R3, -RZ, R69.reuse.H0_H0 ;  /* 0x20000045ff037230 */ /* 0x100fe20000004100 */
[----:B------:R-:W-:Y:S01]  /*6fd0*/  F2FP.F16.F32.PACK_AB R11, R19, R14 ;  /* 0x0000000e130b723e */ /* 0x000fe200000000ff */
[----:B------:R-:W-:Y:S01]  /*6fe0*/  FFMA R17, R49, R2, R17 ;  /* 0x0000000231117223 */ /* 0x000fe20000000011 */
[C---:B------:R-:W-:Y:S01]  /*6ff0*/  FMUL R18, R47.reuse, R22 ;  /* 0x000000162f127220 */ /* 0x040fe20000400000 */
[----:B------:R-:W-:Y:S02]  /*7000*/  HADD2.F32 R0, -RZ, R69.H1_H1 ;  /* 0x30000045ff007230 */ /* 0x000fe40000004100 */
[----:B------:R-:W-:Y:S01]  /*7010*/  FMUL R23, R47, R23 ;  /* 0x000000172f177220 */ /* 0x000fe20000400000 */
[----:B------:R1:W-:Y:S01]  /*7020*/  STSM.16.M88.4 [R106+0x2400], R8 ;  /* 0x002400086a007844 */ /* 0x0003e20000000200 */
[----:B------:R-:W-:Y:S01]  /*7030*/  F2FP.F16.F32.PACK_AB R16, R17, R16 ;  /* 0x000000101110723e */ /* 0x000fe200000000ff */
[C---:B------:R-:W-:Y:S01]  /*7040*/  FFMA R18, R49.reuse, R3, R18 ;  /* 0x0000000331127223 */ /* 0x040fe20000000012 */
[----:B------:R-:W-:Y:S01]  /*7050*/  FFMA R23, R49, R0, R23 ;  /* 0x0000000031177223 */ /* 0x000fe20000000017 */
[--C-:B------:R-:W-:Y:S02]  /*7060*/  HADD2.F32 R2, -RZ, R70.reuse.H0_H0 ;  /* 0x20000046ff027230 */ /* 0x100fe40000004100 */
[C---:B------:R-:W-:Y:S01]  /*7070*/  FMUL R21, R47.reuse, R25 ;  /* 0x000000192f157220 */ /* 0x040fe20000400000 */
[----:B------:R-:W-:Y:S02]  /*7080*/  HADD2.F32 R0, -RZ, R70.H1_H1 ;  /* 0x30000046ff007230 */ /* 0x000fe40000004100 */
[----:B------:R-:W-:Y:S01]  /*7090*/  FMUL R22, R47, R26 ;  /* 0x0000001a2f167220 */ /* 0x000fe20000400000 */
[--C-:B------:R-:W-:Y:S02]  /*70a0*/  HADD2.F32 R3, -RZ, R71.reuse.H0_H0 ;  /* 0x20000047ff037230 */ /* 0x100fe40000004100 */
[----:B------:R-:W-:Y:S01]  /*70b0*/  FFMA R20, R49, R2, R20 ;  /* 0x0000000231147223 */ /* 0x000fe20000000014 */
[----:B------:R-:W-:Y:S01]  /*70c0*/  FMUL R27, R47, R27 ;  /* 0x0000001b2f1b7220 */ /* 0x000fe20000400000 */
[C---:B------:R-:W-:Y:S01]  /*70d0*/  FFMA R21, R49.reuse, R0, R21 ;  /* 0x0000000031157223 */ /* 0x040fe20000000015 */
[----:B------:R-:W-:Y:S02]  /*70e0*/  HADD2.F32 R0, -RZ, R71.H1_H1 ;  /* 0x30000047ff007230 */ /* 0x000fe40000004100 */
[----:B------:R-:W-:Y:S01]  /*70f0*/  FFMA R22, R49, R3, R22 ;  /* 0x0000000331167223 */ /* 0x000fe20000000016 */
[--C-:B------:R-:W-:Y:S02]  /*7100*/  HADD2.F32 R2, -RZ, R76.reuse.H0_H0 ;  /* 0x2000004cff027230 */ /* 0x100fe40000004100 */
[C---:B------:R-:W-:Y:S01]  /*7110*/  FMUL R25, R47.reuse, R29 ;  /* 0x0000001d2f197220 */ /* 0x040fe20000400000 */
[----:B------:R-:W-:Y:S02]  /*7120*/  HADD2.F32 R3, -RZ, R76.H1_H1 ;  /* 0x3000004cff037230 */ /* 0x000fe40000004100 */
[----:B------:R-:W-:Y:S01]  /*7130*/  FMUL R26, R47, R30 ;  /* 0x0000001e2f1a7220 */ /* 0x000fe20000400000 */
[C---:B------:R-:W-:Y:S01]  /*7140*/  FFMA R27, R49.reuse, R0, R27 ;  /* 0x00000000311b7223 */ /* 0x040fe2000000001b */
[C---:B------:R-:W-:Y:S01]  /*7150*/  FFMA R24, R49.reuse, R2, R24 ;  /* 0x0000000231187223 */ /* 0x040fe20000000018 */
[----:B------:R-:W-:Y:S02]  /*7160*/  HADD2.F32 R0, -RZ, R77.H1_H1 ;  /* 0x3000004dff007230 */ /* 0x000fe40000004100 */
[----:B------:R-:W-:Y:S01]  /*7170*/  FFMA R25, R49, R3, R25 ;  /* 0x0000000331197223 */ /* 0x000fe20000000019 */
[----:B------:R-:W-:Y:S01]  /*7180*/  FMUL R31, R47, R31 ;  /* 0x0000001f2f1f7220 */ /* 0x000fe20000400000 */
[--C-:B------:R-:W-:Y:S02]  /*7190*/  HADD2.F32 R2, -RZ, R78.reuse.H0_H0 ;  /* 0x2000004eff027230 */ /* 0x100fe40000004100 */
[----:B------:R-:W-:Y:S01]  /*71a0*/  FFMA R26, R49, R4, R26 ;  /* 0x00000004311a7223 */ /* 0x000fe2000000001a */
[----:B------:R-:W-:Y:S02]  /*71b0*/  HADD2.F32 R3, -RZ, R78.H1_H1 ;  /* 0x3000004eff037230 */ /* 0x000fe40000004100 */
[C---:B------:R-:W-:Y:S01]  /*71c0*/  FMUL R29, R47.reuse, R33 ;  /* 0x000000212f1d7220 */ /* 0x040fe20000400000 */
[--C-:B------:R-:W-:Y:S02]  /*71d0*/  HADD2.F32 R4, -RZ, R79.reuse.H0_H0 ;  /* 0x2000004fff047230 */ /* 0x100fe40000004100 */
[----:B------:R-:W-:Y:S01]  /*71e0*/  FMUL R30, R47, R34 ;  /* 0x000000222f1e7220 */ /* 0x000fe20000400000 */
[----:B------:R-:W-:Y:S02]  /*71f0*/  HADD2.F32 R5, -RZ, R79.H1_H1 ;  /* 0x3000004fff057230 */ /* 0x000fe40000004100 */
[----:B------:R-:W-:Y:S01]  /*7200*/  FFMA R31, R49, R0, R31 ;  /* 0x00000000311f7223 */ /* 0x000fe2000000001f */
[----:B------:R-:W-:Y:S01]  /*7210*/  FMUL R35, R47, R35 ;  /* 0x000000232f237220 */ /* 0x000fe20000400000 */
[C---:B------:R-:W-:Y:S01]  /*7220*/  FFMA R28, R49.reuse, R2, R28 ;  /* 0x00000002311c7223 */ /* 0x040fe2000000001c */
[C---:B------:R-:W-:Y:S01]  /*7230*/  FFMA R29, R49.reuse, R3, R29 ;  /* 0x00000003311d7223 */ /* 0x040fe2000000001d */
[----:B------:R-:W-:Y:S01]  /*7240*/  FFMA R30, R49, R4, R30 ;  /* 0x00000004311e7223 */ /* 0x000fe2000000001e */
[----:B------:R-:W-:Y:S01]  /*7250*/  F2FP.F16.F32.PACK_AB R17, R23, R18 ;  /* 0x000000121711723e */ /* 0x000fe200000000ff */
[----:B------:R-:W-:Y:S01]  /*7260*/  FFMA R35, R49, R5, R35 ;  /* 0x0000000531237223 */ /* 0x000fe20000000023 */
[----:B------:R-:W-:Y:S02]  /*7270*/  F2FP.F16.F32.PACK_AB R18, R21, R20 ;  /* 0x000000141512723e */ /* 0x000fe400000000ff */
[----:B------:R-:W-:Y:S02]  /*7280*/  F2FP.F16.F32.PACK_AB R19, R27, R22 ;  /* 0x000000161b13723e */ /* 0x000fe400000000ff */
[----:B------:R-:W-:Y:S02]  /*7290*/  F2FP.F16.F32.PACK_AB R24, R25, R24 ;  /* 0x000000181918723e */ /* 0x000fe400000000ff */
[----:B------:R-:W-:Y:S01]  /*72a0*/  F2FP.F16.F32.PACK_AB R25, R31, R26 ;  /* 0x0000001a1f19723e */ /* 0x000fe200000000ff */
[----:B------:R1:W-:Y:S01]  /*72b0*/  STSM.16.M88.4 [R108+0x2000], R16 ;  /* 0x002000106c007844 */ /* 0x0003e20000000200 */
[----:B------:R-:W-:Y:S02]  /*72c0*/  F2FP.F16.F32.PACK_AB R26, R29, R28 ;  /* 0x0000001c1d1a723e */ /* 0x000fe400000000ff */
[----:B------:R-:W-:Y:S02]  /*72d0*/  F2FP.F16.F32.PACK_AB R27, R35, R30 ;  /* 0x0000001e231b723e */ /* 0x000fe400000000ff */
[----:B------:R-:W-:Y:S02]  /*72e0*/  LEA R0, R65, UR48, 0x3 ;  /* 0x0000003041007c11 */ /* 0x000fe4000f8e18ff */
[----:B------:R-:W-:Y:S01]  /*72f0*/  @P6 SHF.L.U32 R2, R98, 0x1f, RZ ;  /* 0x0000001f62026819 */ /* 0x000fe200000006ff */
[----:B------:R1:W-:Y:S01]  /*7300*/  STSM.16.M88.4 [R109+0x2000], R24 ;  /* 0x002000186d007844 */ /* 0x0003e20000000200 */
        /* <DEDUP_REMOVED lines=8> */
[----:B------:R-:W-:Y:S02]  /*7390*/  UIADD3 UR8, UP0, UPT, UR52, 0x680, URZ ;  /* 0x0000068034087890 */ /* 0x000fe4000ff1e0ff */
[----:B------:R-:W-:Y:S02]  /*73a0*/  UIADD3 UR5, UPT, UPT, UR41, 0x40, URZ ;  /* 0x0000004029057890 */ /* 0x000fe4000fffe0ff */
[----:B------:R-:W-:Y:S02]  /*73b0*/  UIADD3 UR4, UPT, UPT, UR48, 0x2400, URZ ;  /* 0x0000240030047890 */ /* 0x000fe4000fffe0ff */
[----:B------:R-:W-:Y:S01]  /*73c0*/  UIADD3.X UR9, UPT, UPT, URZ, UR53, URZ, UP0, !UPT ;  /* 0x00000035ff097290 */ /* 0x000fe200087fe4ff */
[----:B------:R-:W-:Y:S01]  /*73d0*/  UMOV UR6, UR42 ;  /* 0x0000002a00067c82 */ /* 0x000fe20008000000 */
[----:B------:R-:W-:Y:S07]  /*73e0*/  UMOV UR7, UR36 ;  /* 0x0000002400077c82 */ /* 0x000fee0008000000 */
[----:B------:R2:W-:Y:S01]  /*73f0*/  UTMASTG.3D [UR4], [UR8] ;  /* 0x00000004080073b5 */ /* 0x0005e20008010000 */
[----:B------:R0:W-:Y:S01]  /*7400*/  UTMACMDFLUSH ;  /* 0x00000000000079b7 */ /* 0x0001e20000000000 */
[----:B--2---:R-:W-:Y:S04]  /*7410*/  DEPBAR.LE SB0, 0x1 ;  /* 0x000080400000791a */ /* 0x004fe80000000000 */
.L_x_106:
[----:B------:R-:W-:Y:S05]  /*7420*/  BSYNC.RECONVERGENT B0 ;  /* 0x0000000000007941 */ /* 0x000fea0003800200 */
.L_x_105:
[----:B------:R-:W-:Y:S01]  /*7430*/  BAR.SYNC.DEFER_BLOCKING 0x1, 0x80 ;  /* 0x0042000000007b1d */ /* 0x000fe20000010000 */
[----:B------:R-:W-:Y:S04]  /*7440*/  UIADD3 UR40, UPT, UPT, UR51, 0x1, URZ ;  /* 0x0000000133287890 */ /* 0x000fe8000fffe0ff */
[----:B------:R-:W-:Y:S04]  /*7450*/  UISETP.NE.AND UP0, UPT, UR40, 0x4, UPT ;  /* 0x000000042800788c */ /* 0x000fe8000bf05270 */
[----:B------:R-:W-:Y:S01]  /*7460*/  USEL UR40, UR40, URZ, UP0 ;  /* 0x000000ff28287287 */ /* 0x000fe20008000000 */
[----:B------:R2:W-:Y:S01]  /*7470*/  @P6 SYNCS.ARRIVE.TRANS64.RED.A1T0 RZ, [R74+URZ], RZ ;  /* 0x000000ff4aff69a7 */ /* 0x0005e200081004ff */
[----:B------:R-:W-:Y:S01]  /*7480*/  BSSY B1, `(.L_x_107) ;  /* 0x0000018000017945 */ /* 0x000fe20003800000 */
[----:B------:R-:W3:Y:S02]  /*7490*/  @P6 SYNCS.PHASECHK.TRANS64.TRYWAIT P0, [R0+URZ+0x20], R2 ;  /* 0x00002002000065a7 */ /* 0x000ee400080011ff */
[----:B---3--:R-:W-:Y:S01]  /*74a0*/  @P6 SEL R67, RZ, 0x1, !P0 ;  /* 0x00000001ff436807 */ /* 0x008fe20004000000 */
[----:B--2---:R-:W-:Y:S06]  /*74b0*/  @!P6 BRA `(.L_x_108) ;  /* 0x000000000050e947 */ /* 0x004fec0003800000 */
        /* <DEDUP_REMOVED lines=8> */
[----:B------:R-:W-:Y:S04]  /*7540*/  SHF.L.U32 R5, R98, 0x1f, RZ ;  /* 0x0000001f62057819 */ /* 0x000fe800000006ff */
[----:B------:R-:W2:Y:S02]  /*7550*/  SYNCS.PHASECHK.TRANS64.TRYWAIT P0, [R0+URZ+0x20], R5 ;  /* 0x00002005000075a7 */ /* 0x000ea400080011ff */
[----:B--2---:R-:W-:Y:S05]  /*7560*/  @!P0 BRA `(.L_x_111) ;  /* 0x0000002400408947 */ /* 0x004fea0003800000 */
.L_x_110:
[----:B------:R-:W-:Y:S05]  /*7570*/  BSYNC B0 ;  /* 0x0000000000007941 */ /* 0x000fea0003800000 */
.L_x_109:
[----:B------:R-:W-:Y:S02]  /*7580*/  ISETP.NE.AND P0, PT, R72, RZ, PT ;  /* 0x000000ff4800720c */ /* 0x000fe40003f05270 */
[----:B------:R-:W-:Y:S11]  /*7590*/  IADD3 R65, PT, PT, R65, 0x1, RZ ;  /* 0x0000000141417810 */ /* 0x000ff60007ffe0ff */
[----:B--2---:R-:W-:Y:S01]  /*75a0*/  @P0 IMAD.IADD R0, R99, 0x1, R2 ;  /* 0x0000000163000824 */ /* 0x004fe200078e0202 */
[----:B------:R-:W-:Y:S05]  /*75b0*/  @P0 WARPSYNC.ALL ;  /* 0x0000000000000948 */ /* 0x000fea0003800000 */
[----:B------:R2:W3:Y:S04]  /*75c0*/  @P0 LDSM.16.M88.4 R56, [R4+UR48+0x400] ;  /* 0x000400300438083b */ /* 0x0004e80008000200 */
[----:B------:R2:W4:Y:S04]  /*75d0*/  @P0 LDSM.16.M88.4 R60, [R3+0x400] ;  /* 0x00040000033c083b */ /* 0x0005280000000200 */
[----:B------:R2:W1:Y:S04]  /*75e0*/  @P0 LDSM.16.M88.4 R68, [R2+0x400] ;  /* 0x000400000244083b */ /* 0x0004680000000200 */
[----:B------:R2:W1:Y:S02]  /*75f0*/  @P0 LDSM.16.M88.4 R76, [R0+0x400] ;  /* 0x00040000004c083b */ /* 0x0004640000000200 */
.L_x_108:
[----:B------:R-:W-:Y:S05]  /*7600*/  BSYNC B1 ;  /* 0x0000000000017941 */ /* 0x000fea0003800000 */
.L_x_107:
[----:B--2---:R-:W-:Y:S05]  /*7610*/  VIADD R0, R48, 0x80 ;  /* 0x0000008030007836 */ /* 0x004fea0000000000 */
        /* <DEDUP_REMOVED lines=20> */
.L_x_112:
[----:B------:R-:W-:Y:S05]  /*7760*/  WARPSYNC.ALL ;  /* 0x0000000000007948 */ /* 0x000fea0003800000 */
[----:B------:R-:W-:Y:S01]  /*7770*/  R2UR UR4, R48 ;  /* 0x00000000300472ca */ /* 0x000fe200000e0000 */
[--C-:B---3--:R-:W-:Y:S01]  /*7780*/  HADD2.F32 R3, -RZ, R56.reuse.H0_H0 ;  /* 0x20000038ff037230 */ /* 0x108fe20000004100 */
        /* <DEDUP_REMOVED lines=35> */
[--C-:B----4-:R-:W-:Y:S01]  /*79c0*/  HADD2.F32 R0, -RZ, R60.reuse.H0_H0 ;  /* 0x2000003cff007230 */ /* 0x110fe20000004100 */
        /* <DEDUP_REMOVED lines=107> */
.L_x_114:
[----:B------:R-:W-:Y:S05]  /*8080*/  BSYNC.RECONVERGENT B0 ;  /* 0x0000000000007941 */ /* 0x000fea0003800200 */
.L_x_113:
        /* <DEDUP_REMOVED lines=20> */
.L_x_118:
[----:B------:R-:W-:Y:S05]  /*81d0*/  BSYNC B0 ;  /* 0x0000000000007941 */ /* 0x000fea0003800000 */
.L_x_117:
[----:B------:R-:W-:Y:S11]  /*81e0*/  ISETP.NE.AND P0, PT, R72, RZ, PT ;  /* 0x000000ff4800720c */ /* 0x000ff60003f05270 */
[----:B------:R-:W-:Y:S02]  /*81f0*/  @!UPT UIADD3 URZ, UPT, UPT, URZ, URZ, URZ ;  /* 0x000000fffffff290 */ /* 0x000fe4000fffe0ff */
[----:B--2---:R-:W-:Y:S01]  /*8200*/  @P0 IADD3 R0, PT, PT, R99, R73, RZ ;  /* 0x0000004963000210 */ /* 0x004fe20007ffe0ff */
[----:B------:R-:W-:Y:S05]  /*8210*/  @P0 WARPSYNC.ALL ;  /* 0x0000000000000948 */ /* 0x000fea0003800000 */
[----:B------:R2:W3:Y:S04]  /*8220*/  @P0 LDSM.16.M88.4 R56, [R65+UR48+0x400] ;  /* 0x000400304138083b */ /* 0x0004e80008000200 */
[----:B------:R2:W4:Y:S04]  /*8230*/  @P0 LDSM.16.M88.4 R60, [R3+0x400] ;  /* 0x00040000033c083b */ /* 0x0005280000000200 */
[----:B------:R2:W1:Y:S04]  /*8240*/  @P0 LDSM.16.M88.4 R68, [R73+0x400] ;  /* 0x000400004944083b */ /* 0x0004680000000200 */
[----:B------:R2:W1:Y:S02]  /*8250*/  @P0 LDSM.16.M88.4 R76, [R0+0x400] ;  /* 0x00040000004c083b */ /* 0x0004640000000200 */
.L_x_116:
[----:B------:R-:W-:Y:S05]  /*8260*/  BSYNC B1 ;  /* 0x0000000000017941 */ /* 0x000fea0003800000 */
.L_x_115:
        /* <DEDUP_REMOVED lines=21> */
.L_x_120:
[----:B------:R-:W-:Y:S01]  /*83c0*/  ISETP.NE.AND P0, PT, R101, RZ, PT ;  /* 0x000000ff6500720c */ /* 0x000fe20003f05270 */
[----:B------:R-:W-:Y:S05]  /*83d0*/  WARPSYNC.ALL ;  /* 0x0000000000007948 */ /* 0x000fea0003800000 */
[----:B------:R-:W-:Y:S01]  /*83e0*/  R2UR UR4, R48 ;  /* 0x00000000300472ca */ /* 0x000fe200000e0000 */
[--C-:B---3--:R-:W-:Y:S01]  /*83f0*/  HADD2.F32 R0, -RZ, R56.reuse.H0_H0 ;  /* 0x20000038ff007230 */ /* 0x108fe20000004100 */
[----:B------:R-:W-:Y:S01]  /*8400*/  R2UR UR5, R64 ;  /* 0x00000000400572ca */ /* 0x000fe200000e0000 */
[----:B------:R-:W-:Y:S01]  /*8410*/  HADD2.F32 R2, -RZ, R56.H1_H1 ;  /* 0x30000038ff027230 */ /* 0x000fe20000004100 */
[----:B------:R-:W-:Y:S01]  /*8420*/  BSSY.RECONVERGENT B0, `(.L_x_121) ;  /* 0x0000089000007945 */ /* 0x000fe20003800200 */
[--C-:B------:R-:W-:Y:S02]  /*8430*/  HADD2.F32 R3, -RZ, R57.reuse.H0_H0 ;  /* 0x20000039ff037230 */ /* 0x100fe40000004100 */
[----:B------:R-:W-:Y:S02]  /*8440*/  HADD2.F32 R48, -RZ, R57.H1_H1 ;  /* 0x30000039ff307230 */ /* 0x000fe40000004100 */
[--C-:B------:R-:W-:Y:S02]  /*8450*/  HADD2.F32 R50, -RZ, R58.reuse.H0_H0 ;  /* 0x2000003aff327230 */ /* 0x100fe40000004100 */
[----:B------:R-:W-:Y:S02]  /*8460*/  HADD2.F32 R51, -RZ, R58.H1_H1 ;  /* 0x3000003aff337230 */ /* 0x000fe40000004100 */
[----:B-1----:R-:W1:Y:S01]  /*8470*/  LDTM.16dp256bit.x8 R4, tmem[UR4+0xc0] ;  /* 0x0000c004000479ee */ /* 0x002e6200081a0000 */
[----:B------:R-:W-:Y:S01]  /*8480*/  NOP ;  /* 0x0000000000007918 */ /* 0x000fe20000000000 */
[----:B------:R-:W-:Y:S01]  /*8490*/  UIADD3 UR5, UPT, UPT, UR5, 0xb0, URZ ;  /* 0x000000b005057890 */ /* 0x000fe2000fffe0ff */
[--C-:B------:R-:W-:Y:S02]  /*84a0*/  HADD2.F32 R52, -RZ, R59.reuse.H0_H0 ;  /* 0x2000003bff347230 */ /* 0x100fe40000004100 */
[----:B------:R-:W-:Y:S01]  /*84b0*/  HADD2.F32 R53, -RZ, R59.H1_H1 ;  /* 0x3000003bff357230 */ /* 0x000fe20000004100 */
[----:B------:R-:W-:Y:S01]  /*84c0*/  UPRMT UR5, UR37, 0x654, UR5 ;  /* 0x0000065425057896 */ /* 0x000fe20008000005 */
[--C-:B----4-:R-:W-:Y:S02]  /*84d0*/  HADD2.F32 R54, -RZ, R60.reuse.H0_H0 ;  /* 0x2000003cff367230 */ /* 0x110fe40000004100 */
[----:B------:R-:W-:Y:S02]  /*84e0*/  HADD2.F32 R55, -RZ, R60.H1_H1 ;  /* 0x3000003cff377230 */ /* 0x000fe40000004100 */
[--C-:B------:R-:W-:Y:S02]  /*84f0*/  HADD2.F32 R56, -RZ, R61.reuse.H0_H0 ;  /* 0x2000003dff387230 */ /* 0x100fe40000004100 */
[----:B------:R-:W-:Y:S02]  /*8500*/  HADD2.F32 R57, -RZ, R61.H1_H1 ;  /* 0x3000003dff397230 */ /* 0x000fe40000004100 */
[----:B-1----:R-:W-:Y:S01]  /*8510*/  SYNCS.ARRIVE.TRANS64.RED.A1T0 RZ, [UR5], RZ ;  /* 0x000000ffffff79a7 */ /* 0x002fe20008100405 */
[--C-:B------:R-:W-:Y:S02]  /*8520*/  HADD2.F32 R58, -RZ, R62.reuse.H0_H0 ;  /* 0x2000003eff3a7230 */ /* 0x100fe40000004100 */
[----:B------:R-:W-:Y:S02]  /*8530*/  HADD2.F32 R59, -RZ, R62.H1_H1 ;  /* 0x3000003eff3b7230 */ /* 0x000fe40000004100 */
[--C-:B------:R-:W-:Y:S02]  /*8540*/  HADD2.F32 R60, -RZ, R63.reuse.H0_H0 ;  /* 0x2000003fff3c7230 */ /* 0x100fe40000004100 */
[----:B------:R-:W-:Y:S02]  /*8550*/  HADD2.F32 R61, -RZ, R63.H1_H1 ;  /* 0x3000003fff3d7230 */ /* 0x000fe40000004100 */
[C---:B------:R-:W-:Y:S01]  /*8560*/  FMUL R4, R47.reuse, R4 ;  /* 0x000000042f047220 */ /* 0x040fe20000400000 */
[C---:B------:R-:W-:Y:S01]  /*8570*/  FMUL R5, R47.reuse, R5 ;  /* 0x000000052f057220 */ /* 0x040fe20000400000 */
[C---:B------:R-:W-:Y:S01]  /*8580*/  FMUL R6, R47.reuse, R6 ;  /* 0x000000062f067220 */ /* 0x040fe20000400000 */
[----:B------:R-:W-:Y:S01]  /*8590*/  FMUL R7, R47, R7 ;  /* 0x000000072f077220 */ /* 0x000fe20000400000 */
[C---:B------:R-:W-:Y:S01]  /*85a0*/  FFMA R4, R49.reuse, R0, R4 ;  /* 0x0000000031047223 */ /* 0x040fe20000000004 */
[C---:B------:R-:W-:Y:S01]  /*85b0*/  FFMA R5, R49.reuse, R2, R5 ;  /* 0x0000000231057223 */ /* 0x040fe20000000005 */
[C---:B------:R-:W-:Y:S01]  /*85c0*/  FFMA R6, R49.reuse, R3, R6 ;  /* 0x0000000331067223 */ /* 0x040fe20000000006 */
[----:B------:R-:W-:Y:S01]  /*85d0*/  FFMA R7, R49, R48, R7 ;  /* 0x0000003031077223 */ /* 0x000fe20000000007 */
[C---:B------:R-:W-:Y:S01]  /*85e0*/  FMUL R8, R47.reuse, R8 ;  /* 0x000000082f087220 */ /* 0x040fe20000400000 */
[----:B------:R-:W-:Y:S01]  /*85f0*/  FMUL R9, R47, R9 ;  /* 0x000000092f097220 */ /* 0x000fe20000400000 */
[----:B------:R-:W-:Y:S01]  /*8600*/  F2FP.F16.F32.PACK_AB R4, R5, R4 ;  /* 0x000000040504723e */ /* 0x000fe200000000ff */
[----:B------:R-:W-:Y:S01]  /*8610*/  FMUL R0, R47, R10 ;  /* 0x0000000a2f007220 */ /* 0x000fe20000400000 */
[----:B------:R-:W-:Y:S01]  /*8620*/  F2FP.F16.F32.PACK_AB R5, R7, R6 ;  /* 0x000000060705723e */ /* 0x000fe200000000ff */
[C---:B------:R-:W-:Y:S01]  /*8630*/  FFMA R8, R49.reuse, R50, R8 ;  /* 0x0000003231087223 */ /* 0x040fe20000000008 */
[C---:B------:R-:W-:Y:S01]  /*8640*/  FFMA R9, R49.reuse, R51, R9 ;  /* 0x0000003331097223 */ /* 0x040fe20000000009 */
[----:B------:R-:W-:Y:S01]  /*8650*/  FFMA R0, R49, R52, R0 ;  /* 0x0000003431007223 */ /* 0x000fe20000000000 */
[C---:B------:R-:W-:Y:S01]  /*8660*/  FMUL R2, R47.reuse, R11 ;  /* 0x0000000b2f027220 */ /* 0x040fe20000400000 */
[C---:B------:R-:W-:Y:S01]  /*8670*/  FMUL R3, R47.reuse, R12 ;  /* 0x0000000c2f037220 */ /* 0x040fe20000400000 */
[----:B------:R-:W-:Y:S01]  /*8680*/  FMUL R10, R47, R13 ;  /* 0x0000000d2f0a7220 */ /* 0x000fe20000400000 */
[----:B------:R-:W-:Y:S01]  /*8690*/  F2FP.F16.F32.PACK_AB R6, R9, R8 ;  /* 0x000000080906723e */ /* 0x000fe200000000ff */
[C---:B------:R-:W-:Y:S01]  /*86a0*/  FFMA R2, R49.reuse, R53, R2 ;  /* 0x0000003531027223 */ /* 0x040fe20000000002 */
[C---:B------:R-:W-:Y:S01]  /*86b0*/  FFMA R3, R49.reuse, R54, R3 ;  /* 0x0000003631037223 */ /* 0x040fe20000000003 */
[----:B------:R-:W-:Y:S01]  /*86c0*/  FFMA R10, R49, R55, R10 ;  /* 0x00000037310a7223 */ /* 0x000fe2000000000a */
[C---:B------:R-:W-:Y:S01]  /*86d0*/  FMUL R11, R47.reuse, R14 ;  /* 0x0000000e2f0b7220 */ /* 0x040fe20000400000 */
[C---:B------:R-:W-:Y:S01]  /*86e0*/  FMUL R15, R47.reuse, R15 ;  /* 0x0000000f2f0f7220 */ /* 0x040fe20000400000 */
[----:B------:R-:W-:Y:S01]  /*86f0*/  F2FP.F16.F32.PACK_AB R7, R2, R0 ;  /* 0x000000000207723e */ /* 0x000fe200000000ff */
[----:B------:R-:W-:Y:S01]  /*8700*/  FMUL R12, R47, R16 ;  /* 0x000000102f0c7220 */ /* 0x000fe20000400000 */
[----:B------:R-:W-:Y:S01]  /*8710*/  F2FP.F16.F32.PACK_AB R8, R10, R3 ;  /* 0x000000030a08723e */ /* 0x000fe200000000ff */
[C---:B------:R-:W-:Y:S01]  /*8720*/  FFMA R11, R49.reuse, R56, R11 ;  /* 0x00000038310b7223 */ /* 0x040fe2000000000b */
[C---:B------:R-:W-:Y:S01]  /*8730*/  FFMA R15, R49.reuse, R57, R15 ;  /* 0x00000039310f7223 */ /* 0x040fe2000000000f */
[----:B------:R1:W-:Y:S01]  /*8740*/  STSM.16.M88.4 [R107+0x6400], R4 ;  /* 0x006400046b007844 */ /* 0x0003e20000000200 */
[----:B------:R-:W-:Y:S01]  /*8750*/  FFMA R12, R49, R58, R12 ;  /* 0x0000003a310c7223 */ /* 0x000fe2000000000c */
[C---:B------:R-:W-:Y:S01]  /*8760*/  FMUL R13, R47.reuse, R17 ;  /* 0x000000112f0d7220 */ /* 0x040fe20000400000 */
[----:B------:R-:W-:Y:S01]  /*8770*/  FMUL R14, R47, R18 ;  /* 0x000000122f0e7220 */ /* 0x000fe20000400000 */
[----:B------:R-:W-:Y:S01]  /*8780*/  F2FP.F16.F32.PACK_AB R9, R15, R11 ;  /* 0x0000000b0f09723e */ /* 0x000fe200000000ff */
[--C-:B------:R-:W-:Y:S02]  /*8790*/  HADD2.F32 R62, -RZ, R68.reuse.H0_H0 ;  /* 0x20000044ff3e7230 */ /* 0x100fe40000004100 */
[C---:B------:R-:W-:Y:S01]  /*87a0*/  FFMA R13, R49.reuse, R59, R13 ;  /* 0x0000003b310d7223 */ /* 0x040fe2000000000d */
[----:B------:R-:W-:Y:S01]  /*87b0*/  FFMA R14, R49, R60, R14 ;  /* 0x0000003c310e7223 */ /* 0x000fe2000000000e */
[C---:B------:R-:W-:Y:S01]  /*87c0*/  FMUL R19, R47.reuse, R19 ;  /* 0x000000132f137220 */ /* 0x040fe20000400000 */
[----:B------:R-:W-:Y:S02]  /*87d0*/  HADD2.F32 R63, -RZ, R68.H1_H1 ;  /* 0x30000044ff3f7230 */ /* 0x000fe40000004100 */
[----:B------:R-:W-:Y:S01]  /*87e0*/  FMUL R16, R47, R20 ;  /* 0x000000142f107220 */ /* 0x000fe20000400000 */
[----:B------:R-:W-:Y:S01]  /*87f0*/  F2FP.F16.F32.PACK_AB R10, R13, R12 ;  /* 0x0000000c0d0a723e */ /* 0x000fe200000000ff */
[C---:B------:R-:W-:Y:S01]  /*8800*/  FFMA R19, R49.reuse, R61, R19 ;  /* 0x0000003d31137223 */ /* 0x040fe20000000013 */
[--C-:B------:R-:W-:Y:S02]  /*8810*/  HADD2.F32 R64, -RZ, R69.reuse.H0_H0 ;  /* 0x20000045ff407230 */ /* 0x100fe40000004100 */
[----:B------:R-:W-:Y:S01]  /*8820*/  FFMA R16, R49, R62, R16 ;  /* 0x0000003e31107223 */ /* 0x000fe20000000010 */
[----:B------:R-:W-:Y:S01]  /*8830*/  FMUL R17, R47, R21 ;  /* 0x000000152f117220 */ /* 0x000fe20000400000 */
[----:B------:R-:W-:Y:S01]  /*8840*/  HADD2.F32 R65, -RZ, R69.H1_H1 ;  /* 0x30000045ff417230 */ /* 0x000fe20000004100 */
[----:B------:R-:W-:Y:S01]  /*8850*/  F2FP.F16.F32.PACK_AB R11, R19, R14 ;  /* 0x0000000e130b723e */ /* 0x000fe200000000ff */
[----:B------:R-:W-:Y:S01]  /*8860*/  FMUL R18, R47, R22 ;  /* 0x000000162f127220 */ /* 0x000fe20000400000 */
[----:B------:R-:W-:Y:S01]  /*8870*/  FFMA R17, R49, R63, R17 ;  /* 0x0000003f31117223 */ /* 0x000fe20000000011 */
[--C-:B------:R-:W-:Y:S02]  /*8880*/  HADD2.F32 R66, -RZ, R70.reuse.H0_H0 ;  /* 0x20000046ff427230 */ /* 0x100fe40000004100 */
[----:B------:R-:W-:Y:S01]  /*8890*/  FMUL R23, R47, R23 ;  /* 0x000000172f177220 */ /* 0x000fe20000400000 */
[----:B------:R1:W-:Y:S01]  /*88a0*/  STSM.16.M88.4 [R106+0x6400], R8 ;  /* 0x006400086a007844 */ /* 0x0003e20000000200 */
[----:B------:R-:W-:Y:S01]  /*88b0*/  FFMA R18, R49, R64, R18 ;  /* 0x0000004031127223 */ /* 0x000fe20000000012 */
[----:B------:R-:W-:Y:S01]  /*88c0*/  F2FP.F16.F32.PACK_AB R16, R17, R16 ;  /* 0x000000101110723e */ /* 0x000fe200000000ff */
[----:B------:R-:W-:Y:S01]  /*88d0*/  FFMA R23, R49, R65, R23 ;  /* 0x0000004131177223 */ /* 0x000fe20000000017 */
[----:B------:R-:W-:Y:S02]  /*88e0*/  HADD2.F32 R67, -RZ, R70.H1_H1 ;  /* 0x30000046ff437230 */ /* 0x000fe40000004100 */
[C---:B------:R-:W-:Y:S01]  /*88f0*/  FMUL R20, R47.reuse, R24 ;  /* 0x000000182f147220 */ /* 0x040fe20000400000 */
[--C-:B------:R-:W-:Y:S02]  /*8900*/  HADD2.F32 R68, -RZ, R71.reuse.H0_H0 ;  /* 0x20000047ff447230 */ /* 0x100fe40000004100 */
[----:B------:R-:W-:Y:S01]  /*8910*/  FMUL R21, R47, R25 ;  /* 0x000000192f157220 */ /* 0x000fe20000400000 */
[----:B------:R-:W-:Y:S01]  /*8920*/  F2FP.F16.F32.PACK_AB R17, R23, R18 ;  /* 0x000000121711723e */ /* 0x000fe200000000ff */
[C---:B------:R-:W-:Y:S01]  /*8930*/  FFMA R20, R49.reuse, R66, R20 ;  /* 0x0000004231147223 */ /* 0x040fe20000000014 */
[----:B------:R-:W-:Y:S02]  /*8940*/  HADD2.F32 R69, -RZ, R71.H1_H1 ;  /* 0x30000047ff457230 */ /* 0x000fe40000004100 */
[----:B------:R-:W-:Y:S01]  /*8950*/  FFMA R21, R49, R67, R21 ;  /* 0x0000004331157223 */ /* 0x000fe20000000015 */
[C---:B------:R-:W-:Y:S01]  /*8960*/  FMUL R22, R47.reuse, R26 ;  /* 0x0000001a2f167220 */ /* 0x040fe20000400000 */
[--C-:B------:R-:W-:Y:S02]  /*8970*/  HADD2.F32 R70, -RZ, R76.reuse.H0_H0 ;  /* 0x2000004cff467230 */ /* 0x100fe40000004100 */
[C---:B------:R-:W-:Y:S01]  /*8980*/  FMUL R27, R47.reuse, R27 ;  /* 0x0000001b2f1b7220 */ /* 0x040fe20000400000 */
[----:B------:R-:W-:Y:S02]  /*8990*/  HADD2.F32 R71, -RZ, R76.H1_H1 ;  /* 0x3000004cff477230 */ /* 0x000fe40000004100 */
[C---:B------:R-:W-:Y:S01]  /*89a0*/  FMUL R24, R47.reuse, R28 ;  /* 0x0000001c2f187220 */ /* 0x040fe20000400000 */
[--C-:B------:R-:W-:Y:S02]  /*89b0*/  HADD2.F32 R72, -RZ, R77.reuse.H0_H0 ;  /* 0x2000004dff487230 */ /* 0x100fe40000004100 */
[----:B------:R-:W-:Y:S01]  /*89c0*/  FMUL R25, R47, R29 ;  /* 0x0000001d2f197220 */ /* 0x000fe20000400000 */
[----:B------:R-:W-:Y:S01]  /*89d0*/  FFMA R22, R49, R68, R22 ;  /* 0x0000004431167223 */ /* 0x000fe20000000016 */
[----:B------:R-:W-:Y:S02]  /*89e0*/  HADD2.F32 R73, -RZ, R77.H1_H1 ;  /* 0x3000004dff497230 */ /* 0x000fe40000004100 */
[----:B------:R-:W-:Y:S01]  /*89f0*/  FMUL R26, R47, R30 ;  /* 0x0000001e2f1a7220 */ /* 0x000fe20000400000 */
[----:B------:R-:W-:Y:S01]  /*8a00*/  FFMA R27, R49, R69, R27 ;  /* 0x00000045311b7223 */ /* 0x000fe2000000001b */
        /* <DEDUP_REMOVED lines=12> */
[----:B------:R-:W-:Y:S01]  /*8ad0*/  FMUL R35, R47, R35 ;  /* 0x000000232f237220 */ /* 0x000fe20000400000 */
[C---:B------:R-:W-:Y:S01]  /*8ae0*/  FFMA R28, R49.reuse, R74, R28 ;  /* 0x0000004a311c7223 */ /* 0x040fe2000000001c */
[C---:B------:R-:W-:Y:S01]  /*8af0*/  FFMA R29, R49.reuse, R75, R29 ;  /* 0x0000004b311d7223 */ /* 0x040fe2000000001d */
[C---:B------:R-:W-:Y:S01]  /*8b00*/  FFMA R30, R49.reuse, R76, R30 ;  /* 0x0000004c311e7223 */ /* 0x040fe2000000001e */
[----:B------:R-:W-:Y:S01]  /*8b10*/  FFMA R35, R49, R77, R35 ;  /* 0x0000004d31237223 */ /* 0x000fe20000000023 */
[----:B------:R-:W-:Y:S02]  /*8b20*/  F2FP.F16.F32.PACK_AB R18, R21, R20 ;  /* 0x000000141512723e */ /* 0x000fe400000000ff */
[----:B------:R-:W-:Y:S02]  /*8b30*/  F2FP.F16.F32.PACK_AB R19, R27, R22 ;  /* 0x000000161b13723e */ /* 0x000fe400000000ff */
[----:B------:R-:W-:Y:S02]  /*8b40*/  F2FP.F16.F32.PACK_AB R24, R25, R24 ;  /* 0x000000181918723e */ /* 0x000fe400000000ff */
[----:B------:R-:W-:Y:S01]  /*8b50*/  F2FP.F16.F32.PACK_AB R25, R31, R26 ;  /* 0x0000001a1f19723e */ /* 0x000fe200000000ff */
[----:B------:R1:W-:Y:S01]  /*8b60*/  STSM.16.M88.4 [R108+0x6000], R16 ;  /* 0x006000106c007844 */ /* 0x0003e20000000200 */
[----:B------:R-:W-:Y:S02]  /*8b70*/  F2FP.F16.F32.PACK_AB R26, R29, R28 ;  /* 0x0000001c1d1a723e */ /* 0x000fe400000000ff */
[----:B------:R-:W-:Y:S05]  /*8b80*/  F2FP.F16.F32.PACK_AB R27, R35, R30 ;  /* 0x0000001e231b723e */ /* 0x000fea00000000ff */
        /* <DEDUP_REMOVED lines=18> */
.L_x_122:
[----:B------:R-:W-:Y:S05]  /*8cb0*/  BSYNC.RECONVERGENT B0 ;  /* 0x0000000000007941 */ /* 0x000fea0003800200 */
.L_x_121:
[----:B------:R-:W-:Y:S01]  /*8cc0*/  BAR.SYNC.DEFER_BLOCKING 0x1, 0x80 ;  /* 0x0042000000007b1d */ /* 0x000fe20000010000 */
[----:B------:R-:W-:Y:S01]  /*8cd0*/  UISETP.NE.AND UP0, UPT, UR49, -0x4, UPT ;  /* 0xfffffffc3100788c */ /* 0x000fe2000bf05270 */
[----:B------:R-:W-:Y:S08]  /*8ce0*/  IADD3 R45, PT, PT, R45, 0x1, RZ ;  /* 0x000000012d2d7810 */ /* 0x000ff00007ffe0ff */
[----:B------:R-:W-:Y:S05]  /*8cf0*/  BRA.U !UP0, `(.L_x_123) ;  /* 0x0000000108287547 */ /* 0x000fea000b800000 */
[----:B------:R-:W-:Y:S01]  /*8d00*/  ISETP.NE.AND P0, PT, R105, RZ, PT ;  /* 0x000000ff6900720c */ /* 0x000fe20003f05270 */
[----:B------:R-:W-:Y:S01]  /*8d10*/  IMAD.U32 R2, RZ, RZ, UR51 ;  /* 0x00000033ff027e24 */ /* 0x000fe2000f8e00ff */
[----:B------:R-:W-:Y:S01]  /*8d20*/  UIADD3 UR51, UPT, UPT, UR51, 0x1, URZ ;  /* 0x0000000133337890 */ /* 0x000fe2000fffe0ff */
[----:B------:R-:W-:Y:S03]  /*8d30*/  IMAD.U32 R0, RZ, RZ, UR37 ;  /* 0x00000025ff007e24 */ /* 0x000fe6000f8e00ff */
[----:B------:R-:W-:Y:S04]  /*8d40*/  UISETP.NE.AND UP0, UPT, UR51, 0x4, UPT ;  /* 0x000000043300788c */ /* 0x000fe8000bf05270 */
[----:B------:R-:W-:Y:S03]  /*8d50*/  USEL UR51, UR51, URZ, UP0 ;  /* 0x000000ff33337287 */ /* 0x000fe60008000000 */
[----:B------:R-:W-:Y:S05]  /*8d60*/  @P0 LEA R2, R2, UR48, 0x3 ;  /* 0x0000003002020c11 */ /* 0x000fea000f8e18ff */
[----:B------:R-:W-:Y:S05]  /*8d70*/  @P0 VIADD R2, R2, 0x40 ;  /* 0x0000004002020836 */ /* 0x000fea0000000000 */
[----:B------:R-:W-:Y:S04]  /*8d80*/  @P0 PRMT R0, R0, 0x654, R2 ;  /* 0x0000065400000816 */ /* 0x000fe80000000002 */
[----:B------:R2:W-:Y:S03]  /*8d90*/  @P0 SYNCS.ARRIVE.TRANS64.RED.A1T0 RZ, [R0+URZ], RZ ;  /* 0x000000ff00ff09a7 */ /* 0x0005e600081004ff */
.L_x_123:
[----:B------:R-:W-:Y:S01]  /*8da0*/  ISETP.NE.AND P2, PT, R102, RZ, PT ;  /* 0x000000ff6600720c */ /* 0x000fe20003f45270 */
[----:B------:R-:W-:Y:S01]  /*8db0*/  UIADD3 UR49, UPT, UPT, UR49, 0x4, URZ ;  /* 0x0000000431317890 */ /* 0x000fe2000fffe0ff */
[----:B------:R-:W-:Y:S01]  /*8dc0*/  ISETP.NE.AND P0, PT, R104, 0x2, PT ;  /* 0x000000026800780c */ /* 0x000fe20003f05270 */
[----:B------:R-:W-:Y:S01]  /*8dd0*/  IMAD.IADD R14, R43, 0x1, R86 ;  /* 0x000000012b0e7824 */ /* 0x000fe200078e0256 */
[----:B------:R-:W-:Y:S01]  /*8de0*/  ISETP.NE.AND P1, PT, R45, 0x4, PT ;  /* 0x000000042d00780c */ /* 0x000fe20003f25270 */
[----:B------:R-:W-:Y:S01]  /*8df0*/  IMAD.IADD R15, R44, 0x1, R87 ;  /* 0x000000012c0f7824 */ /* 0x000fe200078e0257 */
[----:B------:R-:W-:Y:S02]  /*8e00*/  SEL R2, RZ, 0x1, P0 ;  /* 0x00000001ff027807 */ /* 0x000fe40000000000 */
[----:B--2---:R-:W-:Y:S02]  /*8e10*/  SEL R0, RZ, 0x1, P1 ;  /* 0x00000001ff007807 */ /* 0x004fe40000800000 */
[----:B------:R-:W-:Y:S02]  /*8e20*/  LOP3.LUT R96, R96, R2, RZ, 0x3c, !PT ;  /* 0x0000000260607212 */ /* 0x000fe400078e3cff */
[----:B------:R-:W-:Y:S02]  /*8e30*/  LOP3.LUT R97, R97, R0, RZ, 0x3c, !PT ;  /* 0x0000000061617212 */ /* 0x000fe400078e3cff */
[----:B------:R-:W-:Y:S02]  /*8e40*/  @P2 R2UR UR36, R95 ;  /* 0x000000005f2422ca */ /* 0x000fe400000e0000 */
[----:B------:R-:W-:Y:S02]  /*8e50*/  SEL R104, R104, RZ, P0 ;  /* 0x000000ff68687207 */ /* 0x000fe40000000000 */
[----:B------:R-:W-:Y:S01]  /*8e60*/  SEL R45, R45, RZ, P1 ;  /* 0x000000ff2d2d7207 */ /* 0x000fe20000800000 */
[----:B------:R-:W-:Y:S10]  /*8e70*/  @P2 BRA `(.L_x_124) ;  /* 0xffffffc000082947 */ /* 0x000ff4000383ffff */
[----:B------:R-:W-:-:S09]  /*8e80*/  UISETP.NE.AND UP0, UPT, UR50, URZ, UPT ;  /* 0x000000ff3200728c */ /* 0x000fd2000bf05270 */
[----:B------:R-:W-:Y:S05]  /*8e90*/  BRA.U !UP0, `(.L_x_125) ;  /* 0x0000000108487547 */ /* 0x000fea000b800000 */
[----:B------:R-:W2:Y:S02]  /*8ea0*/  LDCU.64 UR4, c[0x0][0x890] ;  /* 0x00011200ff0477ac */ /* 0x000ea40008000a00 */
[----:B--2---:R-:W-:-:S04]  /*8eb0*/  UISETP.NE.U32.AND UP0, UPT, UR4, URZ, UPT ;  /* 0x000000ff0400728c */ /* 0x004fc8000bf05070 */
[----:B------:R-:W-:-:S09]  /*8ec0*/  UISETP.NE.AND.EX UP0, UPT, UR5, URZ, UPT, UP0 ;  /* 0x000000ff0500728c */ /* 0x000fd2000bf05300 */
[----:B------:R-:W-:Y:S05]  /*8ed0*/  BRA.U UP0, `(.L_x_126) ;  /* 0x00000001000c7547 */ /* 0x000fea000b800000 */
[----:B------:R-:W-:-:S13]  /*8ee0*/  FSETP.NEU.AND P0, PT, R49, RZ, PT ;  /* 0x000000ff3100720b */ /* 0x000fda0003f0d000 */
[----:B------:R-:W-:Y:S05]  /*8ef0*/  @!P0 EXIT ;  /* 0x000000000000894d */ /* 0x000fea0003800000 */
[----:B------:R-:W-:Y:S05]  /*8f00*/  BRA `(.L_x_125) ;  /* 0x00000000002c7947 */ /* 0x000fea0003800000 */
.L_x_126:
[----:B------:R-:W-:Y:S01]  /*8f10*/  ISETP.NE.AND P0, PT, R103, RZ, PT ;  /* 0x000000ff6700720c */ /* 0x000fe20003f05270 */
[----:B------:R-:W-:-:S12]  /*8f20*/  BSSY.RECONVERGENT B0, `(.L_x_125) ;  /* 0x0000009000007945 */ /* 0x000fd80003800200 */
[----:B------:R-:W-:Y:S05]  /*8f30*/  @P0 BRA `(.L_x_127) ;  /* 0x0000000000140947 */ /* 0x000fea0003800000 */
[----:B------:R-:W2:Y:S02]  /*8f40*/  LDCU.64 UR4, c[0x0][0x888] ;  /* 0x00011100ff0477ac */ /* 0x000ea40008000a00 */
[----:B--2---:R-:W-:-:S04]  /*8f50*/  ISETP.NE.U32.AND P0, PT, RZ, UR4, PT ;  /* 0x00000004ff007c0c */ /* 0x004fc8000bf05070 */
[----:B------:R-:W-:-:S13]  /*8f60*/  ISETP.NE.AND.EX P0, PT, RZ, UR5, PT, P0 ;  /* 0x00000005ff007c0c */ /* 0x000fda000bf05300 */
[----:B------:R-:W-:Y:S05]  /*8f70*/  @!P0 EXIT ;  /* 0x000000000000894d */ /* 0x000fea0003800000 */
[----:B------:R-:W-:Y:S05]  /*8f80*/  BRA `(.L_x_128) ;  /* 0x0000000000087947 */ /* 0x000fea0003800000 */
.L_x_127:
[----:B------:R-:W-:-:S13]  /*8f90*/  FSETP.NEU.AND P0, PT, R49, RZ, PT ;  /* 0x000000ff3100720b */ /* 0x000fda0003f0d000 */
[----:B------:R-:W-:Y:S05]  /*8fa0*/  @!P0 EXIT ;  /* 0x000000000000894d */ /* 0x000fea0003800000 */
.L_x_128:
[----:B------:R-:W-:Y:S05]  /*8fb0*/  BSYNC.RECONVERGENT B0 ;  /* 0x0000000000007941 */ /* 0x000fea0003800200 */
.L_x_125:
[----:B------:R-:W-:Y:S01]  /*8fc0*/  ULEA UR4, UR51, UR48, 0x3 ;  /* 0x0000003033047291 */ /* 0x000fe2000f8e18ff */
[----:B------:R-:W-:-:S04]  /*8fd0*/  DEPBAR.LE SB0, 0x0 ;  /* 0x000080000000791a */ /* 0x000fc80000000000 */
[----:B------:R-:W-:-:S04]  /*8fe0*/  UIADD3 UR4, UPT, UPT, UR4, 0x40, URZ ;  /* 0x0000004004047890 */ /* 0x000fc8000fffe0ff */
[----:B------:R-:W-:-:S09]  /*8ff0*/  UPRMT UR4, UR37, 0x654, UR4 ;  /* 0x0000065425047896 */ /* 0x000fd20008000004 */
[----:B------:R-:W-:Y:S01]  /*9000*/  SYNCS.ARRIVE.TRANS64.RED.A1T0 RZ, [UR4], RZ ;  /* 0x000000ffffff79a7 */ /* 0x000fe20008100404 */
[----:B------:R-:W-:Y:S05]  /*9010*/  EXIT ;  /* 0x000000000000794d */ /* 0x000fea0003800000 */
.L_x_19:
[----:B--2---:R2:W1:Y:S02]  /*9020*/  SYNCS.PHASECHK.TRANS64.TRYWAIT P0, [R2+URZ+0xe0], R3 ;  /* 0x0000e003020075a7 */ /* 0x00446400080011ff */
[----:B-1----:R-:W-:Y:S05]  /*9030*/  @!P0 NANOSLEEP.SYNCS 0x989680 ;  /* 0x009896800000895d */ /* 0x002fea0003900000 */
[----:B------:R-:W1:Y:S02]  /*9040*/  @!P0 SYNCS.PHASECHK.TRANS64 P0, [R2+URZ+0xe0], R3 ;  /* 0x0000e003020085a7 */ /* 0x000e6400080010ff */
[----:B-1----:R-:W-:Y:S05]  /*9050*/  @!P0 BRA `(.L_x_19) ;  /* 0xfffffffc00f08947 */ /* 0x002fea000383ffff */
[----:B------:R-:W-:Y:S05]  /*9060*/  BRA `(.L_x_129) ;  /* 0xffffff84004c7947 */ /* 0x000fea000383ffff */
.L_x_22:
[----:B-1----:R-:W-:-:S07]  /*9070*/  MOV R2, UR33 ;  /* 0x0000002100027c02 */ /* 0x002fce0008000f00 */
.L_x_130:
[----:B-1----:R1:W2:Y:S02]  /*9080*/  SYNCS.PHASECHK.TRANS64.TRYWAIT P0, [R2+URZ+0x10], R4 ;  /* 0x00001004020075a7 */ /* 0x0022a400080011ff */
[----:B--2---:R-:W-:Y:S05]  /*9090*/  @!P0 NANOSLEEP.SYNCS 0x989680 ;  /* 0x009896800000895d */ /* 0x004fea0003900000 */
[----:B------:R-:W2:Y:S02]  /*90a0*/  @!P0 SYNCS.PHASECHK.TRANS64 P0, [R2+URZ+0x10], R4 ;  /* 0x00001004020085a7 */ /* 0x000ea400080010ff */
[----:B--2---:R-:W-:Y:S05]  /*90b0*/  @!P0 BRA `(.L_x_130) ;  /* 0xfffffffc00f08947 */ /* 0x004fea000383ffff */
[----:B------:R-:W-:Y:S05]  /*90c0*/  BRA `(.L_x_21) ;  /* 0xffffff84009c7947 */ /* 0x000fea000383ffff */
.L_x_28:
[----:B-1----:R-:W-:-:S07]  /*90d0*/  MOV R2, UR33 ;  /* 0x0000002100027c02 */ /* 0x002fce0008000f00 */
.L_x_131:
[----:B-1----:R1:W2:Y:S02]  /*90e0*/  SYNCS.PHASECHK.TRANS64.TRYWAIT P0, [R2+URZ+0x10], R4 ;  /* 0x00001004020075a7 */ /* 0x0022a400080011ff */
[----:B--2---:R-:W-:Y:S05]  /*90f0*/  @!P0 NANOSLEEP.SYNCS 0x989680 ;  /* 0x009896800000895d */ /* 0x004fea0003900000 */
[----:B------:R-:W2:Y:S02]  /*9100*/  @!P0 SYNCS.PHASECHK.TRANS64 P0, [R2+URZ+0x10], R4 ;  /* 0x00001004020085a7 */ /* 0x000ea400080010ff */
[----:B--2---:R-:W-:Y:S05]  /*9110*/  @!P0 BRA `(.L_x_131) ;  /* 0xfffffffc00f08947 */ /* 0x004fea000383ffff */
[----:B------:R-:W-:Y:S05]  /*9120*/  BRA `(.L_x_27) ;  /* 0xffffff8800747947 */ /* 0x000fea000383ffff */
.L_x_32:
[----:B-1----:R1:W2:Y:S02]  /*9130*/  SYNCS.PHASECHK.TRANS64.TRYWAIT P0, [R2+URZ+0x70], R3 ;  /* 0x00007003020075a7 */ /* 0x0022a400080011ff */
[----:B--2---:R-:W-:Y:S05]  /*9140*/  @!P0 NANOSLEEP.SYNCS 0x989680 ;  /* 0x009896800000895d */ /* 0x004fea0003900000 */
[----:B------:R-:W2:Y:S02]  /*9150*/  @!P0 SYNCS.PHASECHK.TRANS64 P0, [R2+URZ+0x70], R3 ;  /* 0x00007003020085a7 */ /* 0x000ea400080010ff */
[----:B--2---:R-:W-:Y:S05]  /*9160*/  @!P0 BRA `(.L_x_32) ;  /* 0xfffffffc00f08947 */ /* 0x004fea000383ffff */
[----:B------:R-:W-:Y:S05]  /*9170*/  BRA `(.L_x_132) ;  /* 0xffffff8c002c7947 */ /* 0x000fea000383ffff */
.L_x_36:
[----:B----4-:R-:W-:-:S07]  /*9180*/  MOV R0, UR4 ;  /* 0x0000000400007c02 */ /* 0x010fce0008000f00 */
.L_x_133:
[----:B-1----:R1:W2:Y:S02]  /*9190*/  SYNCS.PHASECHK.TRANS64.TRYWAIT P0, [R0+URZ], R2 ;  /* 0x00000002000075a7 */ /* 0x0022a400080011ff */
[----:B--2---:R-:W-:Y:S05]  /*91a0*/  @!P0 NANOSLEEP.SYNCS 0x989680 ;  /* 0x009896800000895d */ /* 0x004fea0003900000 */
[----:B------:R-:W2:Y:S02]  /*91b0*/  @!P0 SYNCS.PHASECHK.TRANS64 P0, [R0+URZ], R2 ;  /* 0x00000002000085a7 */ /* 0x000ea400080010ff */
[----:B--2---:R-:W-:Y:S05]  /*91c0*/  @!P0 BRA `(.L_x_133) ;  /* 0xfffffffc00f08947 */ /* 0x004fea000383ffff */
[----:B------:R-:W-:Y:S05]  /*91d0*/  BRA `(.L_x_134) ;  /* 0xffffff90009c7947 */ /* 0x000fea000383ffff */
.L_x_39:
[----:B-1----:R1:W2:Y:S02]  /*91e0*/  SYNCS.PHASECHK.TRANS64.TRYWAIT P0, [R0+URZ+0xd0], R4 ;  /* 0x0000d004000075a7 */ /* 0x0022a400080011ff */
[----:B--2---:R-:W-:Y:S05]  /*91f0*/  @!P0 NANOSLEEP.SYNCS 0x989680 ;  /* 0x009896800000895d */ /* 0x004fea0003900000 */
[----:B------:R-:W2:Y:S02]  /*9200*/  @!P0 SYNCS.PHASECHK.TRANS64 P0, [R0+URZ+0xd0], R4 ;  /* 0x0000d004000085a7 */ /* 0x000ea400080010ff */
[----:B--2---:R-:W-:Y:S05]  /*9210*/  @!P0 BRA `(.L_x_39) ;  /* 0xfffffffc00f08947 */ /* 0x004fea000383ffff */
[----:B------:R-:W-:Y:S05]  /*9220*/  BRA `(.L_x_135) ;  /* 0xffffff9000f87947 */ /* 0x000fea000383ffff */
.L_x_40:
[----:B------:R-:W-:-:S07]  /*9230*/  MOV R0, UR5 ;  /* 0x0000000500007c02 */ /* 0x000fce0008000f00 */
.L_x_136:
[----:B-1----:R1:W2:Y:S02]  /*9240*/  SYNCS.PHASECHK.TRANS64.TRYWAIT P0, [R0+URZ+0x80], R5 ;  /* 0x00008005000075a7 */ /* 0x0022a400080011ff */
[----:B--2---:R-:W-:Y:S05]  /*9250*/  @!P0 NANOSLEEP.SYNCS 0x989680 ;  /* 0x009896800000895d */ /* 0x004fea0003900000 */
[----:B------:R-:W2:Y:S02]  /*9260*/  @!P0 SYNCS.PHASECHK.TRANS64 P0, [R0+URZ+0x80], R5 ;  /* 0x00008005000085a7 */ /* 0x000ea400080010ff */
[----:B--2---:R-:W-:Y:S05]  /*9270*/  @!P0 BRA `(.L_x_136) ;  /* 0xfffffffc00f08947 */ /* 0x004fea000383ffff */
[----:B------:R-:W-:Y:S05]  /*9280*/  BRA `(.L_x_137) ;  /* 0xffffff9400087947 */ /* 0x000fea000383ffff */
.L_x_41:
[----:B-1----:R1:W2:Y:S02]  /*9290*/  SYNCS.PHASECHK.TRANS64.TRYWAIT P1, [R0+URZ+0x70], R4 ;  /* 0x00007004000075a7 */ /* 0x0022a400080211ff */
[----:B--2---:R-:W-:Y:S05]  /*92a0*/  @!P1 NANOSLEEP.SYNCS 0x989680 ;  /* 0x009896800000995d */ /* 0x004fea0003900000 */
[----:B------:R-:W2:Y:S02]  /*92b0*/  @!P1 SYNCS.PHASECHK.TRANS64 P1, [R0+URZ+0x70], R4 ;  /* 0x00007004000095a7 */ /* 0x000ea400080210ff */
[----:B--2---:R-:W-:Y:S05]  /*92c0*/  @!P1 BRA `(.L_x_41) ;  /* 0xfffffffc00f09947 */ /* 0x004fea000383ffff */
[----:B------:R-:W-:Y:S05]  /*92d0*/  BRA `(.L_x_138) ;  /* 0xffffff9400387947 */ /* 0x000fea000383ffff */
.L_x_44:
[----:B------:R-:W-:-:S07]  /*92e0*/  MOV R0, UR5 ;  /* 0x0000000500007c02 */ /* 0x000fce0008000f00 */
.L_x_139:
[----:B-1----:R1:W2:Y:S02]  /*92f0*/  SYNCS.PHASECHK.TRANS64.TRYWAIT P0, [R0+URZ+0x80], R2 ;  /* 0x00008002000075a7 */ /* 0x0022a400080011ff */
[----:B--2---:R-:W-:Y:S05]  /*9300*/  @!P0 NANOSLEEP.SYNCS 0x989680 ;  /* 0x009896800000895d */ /* 0x004fea0003900000 */
[----:B------:R-:W2:Y:S02]  /*9310*/  @!P0 SYNCS.PHASECHK.TRANS64 P0, [R0+URZ+0x80], R2 ;  /* 0x00008002000085a7 */ /* 0x000ea400080010ff */
[----:B--2---:R-:W-:Y:S05]  /*9320*/  @!P0 BRA `(.L_x_139) ;  /* 0xfffffffc00f08947 */ /* 0x004fea000383ffff */
[----:B------:R-:W-:Y:S05]  /*9330*/  BRA `(.L_x_43) ;  /* 0xffffff94008c7947 */ /* 0x000fea000383ffff */
.L_x_51:
[----:B-1----:R1:W2:Y:S02]  /*9340*/  SYNCS.PHASECHK.TRANS64.TRYWAIT P1, [R0+URZ+0x70], R2 ;  /* 0x00007002000075a7 */ /* 0x0022a400080211ff */
[----:B--2---:R-:W-:Y:S05]  /*9350*/  @!P1 NANOSLEEP.SYNCS 0x989680 ;  /* 0x009896800000995d */ /* 0x004fea0003900000 */
[----:B------:R-:W2:Y:S02]  /*9360*/  @!P1 SYNCS.PHASECHK.TRANS64 P1, [R0+URZ+0x70], R2 ;  /* 0x00007002000095a7 */ /* 0x000ea400080210ff */
[----:B--2---:R-:W-:Y:S05]  /*9370*/  @!P1 BRA `(.L_x_51) ;  /* 0xfffffffc00f09947 */ /* 0x004fea000383ffff */
[----:B------:R-:W-:Y:S05]  /*9380*/  BRA `(.L_x_140) ;  /* 0xffffff9c001c7947 */ /* 0x000fea000383ffff */
.L_x_52:
[----:B------:R-:W-:-:S07]  /*9390*/  MOV R2, UR6 ;  /* 0x0000000600027c02 */ /* 0x000fce0008000f00 */
.L_x_141:
[----:B-1----:R1:W2:Y:S02]  /*93a0*/  SYNCS.PHASECHK.TRANS64.TRYWAIT P0, [R2+URZ+0xb0], R0 ;  /* 0x0000b000020075a7 */ /* 0x0022a400080011ff */
[----:B--2---:R-:W-:Y:S05]  /*93b0*/  @!P0 NANOSLEEP.SYNCS 0x989680 ;  /* 0x009896800000895d */ /* 0x004fea0003900000 */
[----:B------:R-:W2:Y:S02]  /*93c0*/  @!P0 SYNCS.PHASECHK.TRANS64 P0, [R2+URZ+0xb0], R0 ;  /* 0x0000b000020085a7 */ /* 0x000ea400080010ff */
[----:B--2---:R-:W-:Y:S05]  /*93d0*/  @!P0 BRA `(.L_x_141) ;  /* 0xfffffffc00f08947 */ /* 0x004fea000383ffff */
[----:B------:R-:W-:Y:S05]  /*93e0*/  BRA `(.L_x_142) ;  /* 0xffffff9c006c7947 */ /* 0x000fea000383ffff */
.L_x_55:
[----:B------:R-:W-:Y:S07]  /*93f0*/  MOV R0, UR11 ;  /* 0x0000000b00007c02 */ /* 0x000fee0008000f00 */
.L_x_143:
[----:B-1----:R1:W2:Y:S02]  /*9400*/  SYNCS.PHASECHK.TRANS64.TRYWAIT P0, [R0+URZ], R2 ;  /* 0x00000002000075a7 */ /* 0x0022a400080011ff */
[----:B--2---:R-:W-:Y:S05]  /*9410*/  @!P0 NANOSLEEP.SYNCS 0x989680 ;  /* 0x009896800000895d */ /* 0x004fea0003900000 */
[----:B------:R-:W2:Y:S02]  /*9420*/  @!P0 SYNCS.PHASECHK.TRANS64 P0, [R0+URZ], R2 ;  /* 0x00000002000085a7 */ /* 0x000ea400080010ff */
[----:B--2---:R-:W-:Y:S05]  /*9430*/  @!P0 BRA `(.L_x_143) ;  /* 0xfffffffc00f08947 */ /* 0x004fea000383ffff */
[----:B------:R-:W-:Y:S05]  /*9440*/  BRA `(.L_x_54) ;  /* 0xffffff9c00887947 */ /* 0x000fea000383ffff */
.L_x_58:
[----:B------:R-:W-:-:S07]  /*9450*/  MOV R0, UR6 ;  /* 0x0000000600007c02 */ /* 0x000fce0008000f00 */
.L_x_144:
[----:B--2---:R2:W4:Y:S02]  /*9460*/  SYNCS.PHASECHK.TRANS64.TRYWAIT P0, [R0+URZ], R2 ;  /* 0x00000002000075a7 */ /* 0x00452400080011ff */
[----:B----4-:R-:W-:Y:S05]  /*9470*/  @!P0 NANOSLEEP.SYNCS 0x989680 ;  /* 0x009896800000895d */ /* 0x010fea0003900000 */
[----:B------:R-:W4:Y:S02]  /*9480*/  @!P0 SYNCS.PHASECHK.TRANS64 P0, [R0+URZ], R2 ;  /* 0x00000002000085a7 */ /* 0x000f2400080010ff */
[----:B----4-:R-:W-:Y:S05]  /*9490*/  @!P0 BRA `(.L_x_144) ;  /* 0xfffffffc00f08947 */ /* 0x010fea000383ffff */
[----:B------:R-:W-:Y:S05]  /*94a0*/  BRA `(.L_x_145) ;  /* 0xffffffa000b47947 */ /* 0x000fea000383ffff */
.L_x_59:
[----:B------:R-:W-:-:S07]  /*94b0*/  MOV R0, UR6 ;  /* 0x0000000600007c02 */ /* 0x000fce0008000f00 */
.L_x_146:
[----:B-1----:R1:W2:Y:S02]  /*94c0*/  SYNCS.PHASECHK.TRANS64.TRYWAIT P0, [R0+URZ], R3 ;  /* 0x00000003000075a7 */ /* 0x0022a400080011ff */
[----:B--2---:R-:W-:Y:S05]  /*94d0*/  @!P0 NANOSLEEP.SYNCS 0x989680 ;  /* 0x009896800000895d */ /* 0x004fea0003900000 */
[----:B------:R-:W2:Y:S02]  /*94e0*/  @!P0 SYNCS.PHASECHK.TRANS64 P0, [R0+URZ], R3 ;  /* 0x00000003000085a7 */ /* 0x000ea400080010ff */
[----:B--2---:R-:W-:Y:S05]  /*94f0*/  @!P0 BRA `(.L_x_146) ;  /* 0xfffffffc00f08947 */ /* 0x004fea000383ffff */
[----:B------:R-:W-:Y:S05]  /*9500*/  BRA `(.L_x_147) ;  /* 0xffffffa000c07947 */ /* 0x000fea000383ffff */
.L_x_60:
[----:B------:R-:W-:-:S07]  /*9510*/  MOV R0, UR6 ;  /* 0x0000000600007c02 */ /* 0x000fce0008000f00 */
.L_x_148:
[----:B-1----:R1:W2:Y:S02]  /*9520*/  SYNCS.PHASECHK.TRANS64.TRYWAIT P0, [R0+URZ], R3 ;  /* 0x00000003000075a7 */ /* 0x0022a400080011ff */
[----:B--2---:R-:W-:Y:S05]  /*9530*/  @!P0 NANOSLEEP.SYNCS 0x989680 ;  /* 0x009896800000895d */ /* 0x004fea0003900000 */
[----:B------:R-:W2:Y:S02]  /*9540*/  @!P0 SYNCS.PHASECHK.TRANS64 P0, [R0+URZ], R3 ;  /* 0x00000003000085a7 */ /* 0x000ea400080010ff */
[----:B--2---:R-:W-:Y:S05]  /*9550*/  @!P0 BRA `(.L_x_148) ;  /* 0xfffffffc00f08947 */ /* 0x004fea000383ffff */
[----:B------:R-:W-:Y:S05]  /*9560*/  BRA `(.L_x_149) ;  /* 0xffffffa000cc7947 */ /* 0x000fea000383ffff */
.L_x_61:
[----:B-1----:R-:W-:-:S07]  /*9570*/  MOV R0, UR7 ;  /* 0x0000000700007c02 */ /* 0x002fce0008000f00 */
.L_x_150:
[----:B-1----:R1:W2:Y:S02]  /*9580*/  SYNCS.PHASECHK.TRANS64.TRYWAIT P0, [R0+URZ], R2 ;  /* 0x00000002000075a7 */ /* 0x0022a400080011ff */
[----:B--2---:R-:W-:Y:S05]  /*9590*/  @!P0 NANOSLEEP.SYNCS 0x989680 ;  /* 0x009896800000895d */ /* 0x004fea0003900000 */
[----:B------:R-:W2:Y:S02]  /*95a0*/  @!P0 SYNCS.PHASECHK.TRANS64 P0, [R0+URZ], R2 ;  /* 0x00000002000085a7 */ /* 0x000ea400080010ff */
[----:B--2---:R-:W-:Y:S05]  /*95b0*/  @!P0 BRA `(.L_x_150) ;  /* 0xfffffffc00f08947 */ /* 0x004fea000383ffff */
[----:B------:R-:W-:Y:S05]  /*95c0*/  BRA `(.L_x_151) ;  /* 0xffffffa000d87947 */ /* 0x000fea000383ffff */
.L_x_66:
[----:B--2---:R2:W3:Y:S02]  /*95d0*/  SYNCS.PHASECHK.TRANS64.TRYWAIT P0, [R0+URZ+0x70], R2 ;  /* 0x00007002000075a7 */ /* 0x0044e400080011ff */
[----:B---3--:R-:W-:Y:S05]  /*95e0*/  @!P0 NANOSLEEP.SYNCS 0x989680 ;  /* 0x009896800000895d */ /* 0x008fea0003900000 */
[----:B------:R-:W3:Y:S02]  /*95f0*/  @!P0 SYNCS.PHASECHK.TRANS64 P0, [R0+URZ+0x70], R2 ;  /* 0x00007002000085a7 */ /* 0x000ee400080010ff */
[----:B---3--:R-:W-:Y:S05]  /*9600*/  @!P0 BRA `(.L_x_66) ;  /* 0xfffffffc00f08947 */ /* 0x008fea000383ffff */
[----:B------:R-:W-:Y:S05]  /*9610*/  BRA `(.L_x_152) ;  /* 0xffffffa400e47947 */ /* 0x000fea000383ffff */
.L_x_69:
[----:B------:R-:W-:Y:S07]  /*9620*/  MOV R0, UR7 ;  /* 0x0000000700007c02 */ /* 0x000fee0008000f00 */
.L_x_153:
[----:B--2---:R2:W3:Y:S02]  /*9630*/  SYNCS.PHASECHK.TRANS64.TRYWAIT P0, [R0+URZ+0x68], R2 ;  /* 0x00006802000075a7 */ /* 0x0044e400080011ff */
[----:B---3--:R-:W-:Y:S05]  /*9640*/  @!P0 NANOSLEEP.SYNCS 0x989680 ;  /* 0x009896800000895d */ /* 0x008fea0003900000 */
[----:B------:R-:W3:Y:S02]  /*9650*/  @!P0 SYNCS.PHASECHK.TRANS64 P0, [R0+URZ+0x68], R2 ;  /* 0x00006802000085a7 */ /* 0x000ee400080010ff */
[----:B---3--:R-:W-:Y:S05]  /*9660*/  @!P0 BRA `(.L_x_153) ;  /* 0xfffffffc00f08947 */ /* 0x008fea000383ffff */
[----:B------:R-:W-:Y:S05]  /*9670*/  BRA `(.L_x_68) ;  /* 0xffffffa800c47947 */ /* 0x000fea000383ffff */
.L_x_72:
[----:B------:R-:W-:Y:S07]  /*9680*/  MOV R0, UR7 ;  /* 0x0000000700007c02 */ /* 0x000fee0008000f00 */
.L_x_154:
[----:B-1----:R1:W2:Y:S02]  /*9690*/  SYNCS.PHASECHK.TRANS64.TRYWAIT P0, [R0+URZ+0x40], R14 ;  /* 0x0000400e000075a7 */ /* 0x0022a400080011ff */
[----:B--2---:R-:W-:Y:S05]  /*96a0*/  @!P0 NANOSLEEP.SYNCS 0x989680 ;  /* 0x009896800000895d */ /* 0x004fea0003900000 */
[----:B------:R-:W2:Y:S02]  /*96b0*/  @!P0 SYNCS.PHASECHK.TRANS64 P0, [R0+URZ+0x40], R14 ;  /* 0x0000400e000085a7 */ /* 0x000ea400080010ff */
[----:B--2---:R-:W-:Y:S05]  /*96c0*/  @!P0 BRA `(.L_x_154) ;  /* 0xfffffffc00f08947 */ /* 0x004fea000383ffff */
[----:B------:R-:W-:Y:S05]  /*96d0*/  BRA `(.L_x_155) ;  /* 0xffffffac003c7947 */ /* 0x000fea000383ffff */
.L_x_73:
[----:B------:R-:W-:Y:S07]  /*96e0*/  MOV R0, UR7 ;  /* 0x0000000700007c02 */ /* 0x000fee0008000f00 */
.L_x_156:
[----:B-1----:R1:W2:Y:S02]  /*96f0*/  SYNCS.PHASECHK.TRANS64.TRYWAIT P0, [R0+URZ+0x48], R14 ;  /* 0x0000480e000075a7 */ /* 0x0022a400080011ff */
[----:B--2---:R-:W-:Y:S05]  /*9700*/  @!P0 NANOSLEEP.SYNCS 0x989680 ;  /* 0x009896800000895d */ /* 0x004fea0003900000 */
[----:B------:R-:W2:Y:S02]  /*9710*/  @!P0 SYNCS.PHASECHK.TRANS64 P0, [R0+URZ+0x48], R14 ;  /* 0x0000480e000085a7 */ /* 0x000ea400080010ff */
[----:B--2---:R-:W-:Y:S05]  /*9720*/  @!P0 BRA `(.L_x_156) ;  /* 0xfffffffc00f08947 */ /* 0x004fea000383ffff */
[----:B------:R-:W-:Y:S05]  /*9730*/  BRA `(.L_x_157) ;  /* 0xffffffac00747947 */ /* 0x000fea000383ffff */
.L_x_74:
[----:B------:R-:W-:Y:S07]  /*9740*/  MOV R0, UR7 ;  /* 0x0000000700007c02 */ /* 0x000fee0008000f00 */
.L_x_158:
[----:B-1----:R1:W2:Y:S02]  /*9750*/  SYNCS.PHASECHK.TRANS64.TRYWAIT P0, [R0+URZ+0x50], R14 ;  /* 0x0000500e000075a7 */ /* 0x0022a400080011ff */
[----:B--2---:R-:W-:Y:S05]  /*9760*/  @!P0 NANOSLEEP.SYNCS 0x989680 ;  /* 0x009896800000895d */ /* 0x004fea0003900000 */
[----:B------:R-:W2:Y:S02]  /*9770*/  @!P0 SYNCS.PHASECHK.TRANS64 P0, [R0+URZ+0x50], R14 ;  /* 0x0000500e000085a7 */ /* 0x000ea400080010ff */
[----:B--2---:R-:W-:Y:S05]  /*9780*/  @!P0 BRA `(.L_x_158) ;  /* 0xfffffffc00f08947 */ /* 0x004fea000383ffff */
[----:B------:R-:W-:Y:S05]  /*9790*/  BRA `(.L_x_159) ;  /* 0xffffffac00b87947 */ /* 0x000fea000383ffff */
.L_x_75:
[----:B------:R-:W-:Y:S07]  /*97a0*/  MOV R0, UR7 ;  /* 0x0000000700007c02 */ /* 0x000fee0008000f00 */
.L_x_160:
[----:B-1----:R1:W2:Y:S02]  /*97b0*/  SYNCS.PHASECHK.TRANS64.TRYWAIT P0, [R0+URZ+0x58], R14 ;  /* 0x0000580e000075a7 */ /* 0x0022a400080011ff */
[----:B--2---:R-:W-:Y:S05]  /*97c0*/  @!P0 NANOSLEEP.SYNCS 0x989680 ;  /* 0x009896800000895d */ /* 0x004fea0003900000 */
[----:B------:R-:W2:Y:S02]  /*97d0*/  @!P0 SYNCS.PHASECHK.TRANS64 P0, [R0+URZ+0x58], R14 ;  /* 0x0000580e000085a7 */ /* 0x000ea400080010ff */
[----:B--2---:R-:W-:Y:S05]  /*97e0*/  @!P0 BRA `(.L_x_160) ;  /* 0xfffffffc00f08947 */ /* 0x004fea000383ffff */
[----:B------:R-:W-:Y:S05]  /*97f0*/  BRA `(.L_x_161) ;  /* 0xffffffb0003c7947 */ /* 0x000fea000383ffff */
.L_x_77:
[----:B------:R-:W-:-:S07]  /*9800*/  MOV R0, UR7 ;  /* 0x0000000700007c02 */ /* 0x000fce0008000f00 */
.L_x_162:
[----:B-1----:R1:W3:Y:S02]  /*9810*/  SYNCS.PHASECHK.TRANS64.TRYWAIT P0, [R0+URZ+0x40], R2 ;  /* 0x00004002000075a7 */ /* 0x0022e400080011ff */
[----:B---3--:R-:W-:Y:S05]  /*9820*/  @!P0 NANOSLEEP.SYNCS 0x989680 ;  /* 0x009896800000895d */ /* 0x008fea0003900000 */
[----:B------:R-:W3:Y:S02]  /*9830*/  @!P0 SYNCS.PHASECHK.TRANS64 P0, [R0+URZ+0x40], R2 ;  /* 0x00004002000085a7 */ /* 0x000ee400080010ff */
[----:B---3--:R-:W-:Y:S05]  /*9840*/  @!P0 BRA `(.L_x_162) ;  /* 0xfffffffc00f08947 */ /* 0x008fea000383ffff */
[----:B------:R-:W-:Y:S05]  /*9850*/  BRA `(.L_x_163) ;  /* 0xffffffb000ac7947 */ /* 0x000fea000383ffff */
.L_x_78:
[----:B-1----:R-:W-:-:S07]  /*9860*/  MOV R0, UR7 ;  /* 0x0000000700007c02 */ /* 0x002fce0008000f00 */
.L_x_164:
[----:B-1----:R1:W3:Y:S02]  /*9870*/  SYNCS.PHASECHK.TRANS64.TRYWAIT P0, [R0+URZ+0x48], R2 ;  /* 0x00004802000075a7 */ /* 0x0022e400080011ff */
[----:B---3--:R-:W-:Y:S05]  /*9880*/  @!P0 NANOSLEEP.SYNCS 0x989680 ;  /* 0x009896800000895d */ /* 0x008fea0003900000 */
[----:B------:R-:W3:Y:S02]  /*9890*/  @!P0 SYNCS.PHASECHK.TRANS64 P0, [R0+URZ+0x48], R2 ;  /* 0x00004802000085a7 */ /* 0x000ee400080010ff */
[----:B---3--:R-:W-:Y:S05]  /*98a0*/  @!P0 BRA `(.L_x_164) ;  /* 0xfffffffc00f08947 */ /* 0x008fea000383ffff */
[----:B------:R-:W-:Y:S05]  /*98b0*/  BRA `(.L_x_165) ;  /* 0xffffffb0009c7947 */ /* 0x000fea000383ffff */
.L_x_79:
[----:B-1----:R-:W-:-:S07]  /*98c0*/  MOV R0, UR7 ;  /* 0x0000000700007c02 */ /* 0x002fce0008000f00 */
.L_x_166:
[----:B-1----:R1:W3:Y:S02]  /*98d0*/  SYNCS.PHASECHK.TRANS64.TRYWAIT P0, [R0+URZ+0x50], R2 ;  /* 0x00005002000075a7 */ /* 0x0022e400080011ff */
[----:B---3--:R-:W-:Y:S05]  /*98e0*/  @!P0 NANOSLEEP.SYNCS 0x989680 ;  /* 0x009896800000895d */ /* 0x008fea0003900000 */
[----:B------:R-:W3:Y:S02]  /*98f0*/  @!P0 SYNCS.PHASECHK.TRANS64 P0, [R0+URZ+0x50], R2 ;  /* 0x00005002000085a7 */ /* 0x000ee400080010ff */
[----:B---3--:R-:W-:Y:S05]  /*9900*/  @!P0 BRA `(.L_x_166) ;  /* 0xfffffffc00f08947 */ /* 0x008fea000383ffff */
[----:B------:R-:W-:Y:S05]  /*9910*/  BRA `(.L_x_167) ;  /* 0xffffffb0008c7947 */ /* 0x000fea000383ffff */
.L_x_81:
[----:B--2---:R2:W4:Y:S02]  /*9920*/  SYNCS.PHASECHK.TRANS64.TRYWAIT P0, [R0+URZ+0x70], R2 ;  /* 0x00007002000075a7 */ /* 0x00452400080011ff */
[----:B----4-:R-:W-:Y:S05]  /*9930*/  @!P0 NANOSLEEP.SYNCS 0x989680 ;  /* 0x009896800000895d */ /* 0x010fea0003900000 */
[----:B------:R-:W4:Y:S02]  /*9940*/  @!P0 SYNCS.PHASECHK.TRANS64 P0, [R0+URZ+0x70], R2 ;  /* 0x00007002000085a7 */ /* 0x000f2400080010ff */
[----:B----4-:R-:W-:Y:S05]  /*9950*/  @!P0 BRA `(.L_x_81) ;  /* 0xfffffffc00f08947 */ /* 0x010fea000383ffff */
[----:B------:R-:W-:Y:S05]  /*9960*/  BRA `(.L_x_168) ;  /* 0xffffffb400607947 */ /* 0x000fea000383ffff */
.L_x_92:
[----:B-1----:R-:W-:Y:S04]  /*9970*/  MOV R0, UR48 ;  /* 0x0000003000007c02 */ /* 0x002fe80008000f00 */
[----:B------:R1:W3:Y:S03]  /*9980*/  SYNCS.PHASECHK.TRANS64.TRYWAIT P1, [R0+URZ+0x20], R3 ;  /* 0x00002003000075a7 */ /* 0x0002e600080211ff */
[----:B---3--:R-:W-:Y:S05]  /*9990*/  @!P1 NANOSLEEP.SYNCS 0x989680 ;  /* 0x009896800000995d */ /* 0x008fea0003900000 */
[----:B------:R-:W3:Y:S02]  /*99a0*/  @!P1 SYNCS.PHASECHK.TRANS64 P1, [R0+URZ+0x20], R3 ;  /* 0x00002003000095a7 */ /* 0x000ee400080210ff */
[----:B---3--:R-:W-:Y:S05]  /*99b0*/  @!P1 BRA `(.L_x_92) ;  /* 0xfffffffc00ec9947 */ /* 0x008fea000383ffff */
[----:B------:R-:W-:Y:S05]  /*99c0*/  BRA `(.L_x_91) ;  /* 0xffffffc000987947 */ /* 0x000fea000383ffff */
.L_x_94:
[----:B-1----:R1:W2:Y:S02]  /*99d0*/  SYNCS.PHASECHK.TRANS64.TRYWAIT P0, [R64+URZ+0x90], R2 ;  /* 0x00009002400075a7 */ /* 0x0022a400080011ff */
[----:B--2---:R-:W-:Y:S05]  /*99e0*/  @!P0 NANOSLEEP.SYNCS 0x989680 ;  /* 0x009896800000895d */ /* 0x004fea0003900000 */
[----:B------:R-:W2:Y:S02]  /*99f0*/  @!P0 SYNCS.PHASECHK.TRANS64 P0, [R64+URZ+0x90], R2 ;  /* 0x00009002400085a7 */ /* 0x000ea400080010ff */
[----:B--2---:R-:W-:Y:S05]  /*9a00*/  @!P0 BRA `(.L_x_94) ;  /* 0xfffffffc00f08947 */ /* 0x004fea000383ffff */
[----:B------:R-:W-:Y:S05]  /*9a10*/  BRA `(.L_x_93) ;  /* 0xffffffc000c47947 */ /* 0x000fea000383ffff */
.L_x_103:
[----:B--2---:R2:W3:Y:S02]  /*9a20*/  SYNCS.PHASECHK.TRANS64.TRYWAIT P0, [R2+URZ+0x20], R0 ;  /* 0x00002000020075a7 */ /* 0x0044e400080011ff */
[----:B---3--:R-:W-:Y:S05]  /*9a30*/  @!P0 NANOSLEEP.SYNCS 0x989680 ;  /* 0x009896800000895d */ /* 0x008fea0003900000 */
[----:B------:R-:W3:Y:S02]  /*9a40*/  @!P0 SYNCS.PHASECHK.TRANS64 P0, [R2+URZ+0x20], R0 ;  /* 0x00002000020085a7 */ /* 0x000ee400080010ff */
[----:B---3--:R-:W-:Y:S05]  /*9a50*/  @!P0 BRA `(.L_x_103) ;  /* 0xfffffffc00f08947 */ /* 0x008fea000383ffff */
[----:B------:R-:W-:Y:S05]  /*9a60*/  BRA `(.L_x_102) ;  /* 0xffffffcc00a87947 */ /* 0x000fea000383ffff */
.L_x_111:
[----:B--2---:R2:W3:Y:S02]  /*9a70*/  SYNCS.PHASECHK.TRANS64.TRYWAIT P0, [R0+URZ+0x20], R5 ;  /* 0x00002005000075a7 */ /* 0x0044e400080011ff */
[----:B---3--:R-:W-:Y:S05]  /*9a80*/  @!P0 NANOSLEEP.SYNCS 0x989680 ;  /* 0x009896800000895d */ /* 0x008fea0003900000 */
[----:B------:R-:W3:Y:S02]  /*9a90*/  @!P0 SYNCS.PHASECHK.TRANS64 P0, [R0+URZ+0x20], R5 ;  /* 0x00002005000085a7 */ /* 0x000ee400080010ff */
[----:B---3--:R-:W-:Y:S05]  /*9aa0*/  @!P0 BRA `(.L_x_111) ;  /* 0xfffffffc00f08947 */ /* 0x008fea000383ffff */
[----:B------:R-:W-:Y:S05]  /*9ab0*/  BRA `(.L_x_110) ;  /* 0xffffffd800ac7947 */ /* 0x000fea000383ffff */
.L_x_119:
[----:B--2---:R2:W3:Y:S02]  /*9ac0*/  SYNCS.PHASECHK.TRANS64.TRYWAIT P0, [R2+URZ+0x20], R0 ;  /* 0x00002000020075a7 */ /* 0x0044e400080011ff */
[----:B---3--:R-:W-:Y:S05]  /*9ad0*/  @!P0 NANOSLEEP.SYNCS 0x989680 ;  /* 0x009896800000895d */ /* 0x008fea0003900000 */
[----:B------:R-:W3:Y:S02]  /*9ae0*/  @!P0 SYNCS.PHASECHK.TRANS64 P0, [R2+URZ+0x20], R0 ;  /* 0x00002000020085a7 */ /* 0x000ee400080010ff */
[----:B---3--:R-:W-:Y:S05]  /*9af0*/  @!P0 BRA `(.L_x_119) ;  /* 0xfffffffc00f08947 */ /* 0x008fea000383ffff */
[----:B------:R-:W-:Y:S05]  /*9b00*/  BRA `(.L_x_118) ;  /* 0xffffffe400b07947 */ /* 0x000fea000383ffff */
        .weak           $__internal_0_$__cuda_sm10x_tcgen05_guardrail_trap_col_being_dealloced_not_returned_by_alloc
        .type           $__internal_0_$__cuda_sm10x_tcgen05_guardrail_trap_col_being_dealloced_not_returned_by_alloc,@function
        .size           $__internal_0_$__cuda_sm10x_tcgen05_guardrail_trap_col_being_dealloced_not_returned_by_alloc,($__internal_1_$__cuda_sm10x_tcgen05_guardrail_trap_phase_invalid_during_alloc - $__internal_0_$__cuda_sm10x_tcgen05_guardrail_trap_col_being_dealloced_not_returned_by_alloc)
$__internal_0_$__cuda_sm10x_tcgen05_guardrail_trap_col_being_dealloced_not_returned_by_alloc:
[----:B------:R-:W-:Y:S05]  /*9b10*/  BPT.TRAP 0x1 ;  /* 0x000000040000795c */ /* 0x000fea0000300000 */
[----:B------:R-:W-:-:S04]  /*9b20*/  HFMA2 R3, -RZ, RZ, 0, 0 ;  /* 0x00000000ff037431 */ /* 0x000fc800000001ff */
[----:B------:R-:W-:Y:S05]  /*9b30*/  RET.REL.NODEC R2 `(_ZN7cutlass13device_kernelINS_4gemm6kernel13GemmUniversalIN4cute5tupleIJiiiiEEENS1_10collective13CollectiveMmaINS1_35MainloopSm100TmaUmmaWarpSpecializedILi2ELi2ELi4ENS5_IJNS4_1CILi1EEESB_SB_EEEEENS5_IJNSA_ILi64EEENSA_ILi256EEENSA_ILi128EEEEEENS_6half_tENS5_IJlSB_lEEESI_SJ_NS4_8TiledMMAINS4_8MMA_AtomIJNS4_20SM100_MMA_F16BF16_SSISI_SI_fLi64ELi256ELNS4_4UMMA5MajorE0ELSO_0ELNSN_7ScaleInE0ELSP_0EEEEEENS4_6LayoutISC_NS5_IJNSA_ILi0EEEST_ST_EEEEENS5_IJNS4_10UnderscoreESW_SW_EEEEENS4_13SM90_TMA_LOADENS4_14ComposedLayoutINS4_7SwizzleILi3ELi4ELi3EEENS4_18smem_ptr_flag_bitsILi16EEENSS_INS5_IJNSA_ILi8EEESE_EEENS5_IJSE_SB_EEEEEEEvNS4_8identityESZ_S19_vS1A_EENS_8epilogue10collective18CollectiveEpilogueINS1C_23Sm100TmaWarpSpecializedILi4ELi2ELi32ELb1ELb0EEEJSH_NS5_IJNSS_ISE_SB_EES1H_EEESI_SJ_SI_SJ_NS1C_6fusion15FusionCallbacksIS1G_NS1J_17LinearCombinationISI_fSI_fLNS_15FloatRoundStyleE2EEESH_S1I_JEEENS4_5SM1004TMEM4LOAD26SM100_TMEM_LOAD_16dp256b8xESZ_S19_NS4_17SM75_U32x4_LDSM_NENS4_14SM90_TMA_STOREES19_NS4_17SM90_U32x4_STSM_NENS4_39AutoVectorizingCopyWithAssumedAlignmentILi128EEEEEEvvEEEEvNT_6ParamsE) ;  /* 0xffffff6402307950 */ /* 0x000fea0003c3ffff */
        .weak           $__internal_1_$__cuda_sm10x_tcgen05_guardrail_trap_phase_invalid_during_alloc
        .type           $__internal_1_$__cuda_sm10x_tcgen05_guardrail_trap_phase_invalid_during_alloc,@function
        .size           $__internal_1_$__cuda_sm10x_tcgen05_guardrail_trap_phase_invalid_during_alloc,($__internal_2_$__cuda_sm10x_tcgen05_guardrail_trap_unallocated_columns_being_dealloced - $__internal_1_$__cuda_sm10x_tcgen05_guardrail_trap_phase_invalid_during_alloc)
$__internal_1_$__cuda_sm10x_tcgen05_guardrail_trap_phase_invalid_during_alloc:
[----:B------:R-:W-:Y:S05]  /*9b40*/  BPT.TRAP 0x1 ;  /* 0x000000040000795c */ /* 0x000fea0000300000 */
[----:B------:R-:W-:-:S04]  /*9b50*/  MOV R3, 0x0 ;  /* 0x0000000000037802 */ /* 0x000fc80000000f00 */
[----:B------:R-:W-:Y:S05]  /*9b60*/  RET.REL.NODEC R2 `(_ZN7cutlass13device_kernelINS_4gemm6kernel13GemmUniversalIN4cute5tupleIJiiiiEEENS1_10collective13CollectiveMmaINS1_35MainloopSm100TmaUmmaWarpSpecializedILi2ELi2ELi4ENS5_IJNS4_1CILi1EEESB_SB_EEEEENS5_IJNSA_ILi64EEENSA_ILi256EEENSA_ILi128EEEEEENS_6half_tENS5_IJlSB_lEEESI_SJ_NS4_8TiledMMAINS4_8MMA_AtomIJNS4_20SM100_MMA_F16BF16_SSISI_SI_fLi64ELi256ELNS4_4UMMA5MajorE0ELSO_0ELNSN_7ScaleInE0ELSP_0EEEEEENS4_6LayoutISC_NS5_IJNSA_ILi0EEEST_ST_EEEEENS5_IJNS4_10UnderscoreESW_SW_EEEEENS4_13SM90_TMA_LOADENS4_14ComposedLayoutINS4_7SwizzleILi3ELi4ELi3EEENS4_18smem_ptr_flag_bitsILi16EEENSS_INS5_IJNSA_ILi8EEESE_EEENS5_IJSE_SB_EEEEEEEvNS4_8identityESZ_S19_vS1A_EENS_8epilogue10collective18CollectiveEpilogueINS1C_23Sm100TmaWarpSpecializedILi4ELi2ELi32ELb1ELb0EEEJSH_NS5_IJNSS_ISE_SB_EES1H_EEESI_SJ_SI_SJ_NS1C_6fusion15FusionCallbacksIS1G_NS1J_17LinearCombinationISI_fSI_fLNS_15FloatRoundStyleE2EEESH_S1I_JEEENS4_5SM1004TMEM4LOAD26SM100_TMEM_LOAD_16dp256b8xESZ_S19_NS4_17SM75_U32x4_LDSM_NENS4_14SM90_TMA_STOREES19_NS4_17SM90_U32x4_STSM_NENS4_39AutoVectorizingCopyWithAssumedAlignmentILi128EEEEEEvvEEEEvNT_6ParamsE) ;  /* 0xffffff6402247950 */ /* 0x000fea0003c3ffff */
        .weak           $__internal_2_$__cuda_sm10x_tcgen05_guardrail_trap_unallocated_columns_being_dealloced
        .type           $__internal_2_$__cuda_sm10x_tcgen05_guardrail_trap_unallocated_columns_being_dealloced,@function
        .size           $__internal_2_$__cuda_sm10x_tcgen05_guardrail_trap_unallocated_columns_being_dealloced,(.L_x_170 - $__internal_2_$__cuda_sm10x_tcgen05_guardrail_trap_unallocated_columns_being_dealloced)
$__internal_2_$__cuda_sm10x_tcgen05_guardrail_trap_unallocated_columns_being_dealloced:
[----:B------:R-:W-:Y:S05]  /*9b70*/  BPT.TRAP 0x1 ;  /* 0x000000040000795c */ /* 0x000fea0000300000 */
[----:B------:R-:W-:-:S04]  /*9b80*/  HFMA2 R3, -RZ, RZ, 0, 0 ;  /* 0x00000000ff037431 */ /* 0x000fc800000001ff */
[----:B------:R-:W-:Y:S05]  /*9b90*/  RET.REL.NODEC R2 `(_ZN7cutlass13device_kernelINS_4gemm6kernel13GemmUniversalIN4cute5tupleIJiiiiEEENS1_10collective13CollectiveMmaINS1_35MainloopSm100TmaUmmaWarpSpecializedILi2ELi2ELi4ENS5_IJNS4_1CILi1EEESB_SB_EEEEENS5_IJNSA_ILi64EEENSA_ILi256EEENSA_ILi128EEEEEENS_6half_tENS5_IJlSB_lEEESI_SJ_NS4_8TiledMMAINS4_8MMA_AtomIJNS4_20SM100_MMA_F16BF16_SSISI_SI_fLi64ELi256ELNS4_4UMMA5MajorE0ELSO_0ELNSN_7ScaleInE0ELSP_0EEEEEENS4_6LayoutISC_NS5_IJNSA_ILi0EEEST_ST_EEEEENS5_IJNS4_10UnderscoreESW_SW_EEEEENS4_13SM90_TMA_LOADENS4_14ComposedLayoutINS4_7SwizzleILi3ELi4ELi3EEENS4_18smem_ptr_flag_bitsILi16EEENSS_INS5_IJNSA_ILi8EEESE_EEENS5_IJSE_SB_EEEEEEEvNS4_8identityESZ_S19_vS1A_EENS_8epilogue10collective18CollectiveEpilogueINS1C_23Sm100TmaWarpSpecializedILi4ELi2ELi32ELb1ELb0EEEJSH_NS5_IJNSS_ISE_SB_EES1H_EEESI_SJ_SI_SJ_NS1C_6fusion15FusionCallbacksIS1G_NS1J_17LinearCombinationISI_fSI_fLNS_15FloatRoundStyleE2EEESH_S1I_JEEENS4_5SM1004TMEM4LOAD26SM100_TMEM_LOAD_16dp256b8xESZ_S19_NS4_17SM75_U32x4_LDSM_NENS4_14SM90_TMA_STOREES19_NS4_17SM90_U32x4_STSM_NENS4_39AutoVectorizingCopyWithAssumedAlignmentILi128EEEEEEvvEEEEvNT_6ParamsE) ;  /* 0xffffff6402187950 */ /* 0x000fea0003c3ffff */
.L_x_169:
[----:B------:R-:W-:-:S00]  /*9ba0*/  BRA `(.L_x_169) ;  /* 0xfffffffc00fc7947 */ /* 0x000fc0000383ffff */
[----:B------:R-:W-:-:S00]  /*9bb0*/  NOP ;  /* 0x0000000000007918 */ /* 0x000fc00000000000 */
        /* <DEDUP_REMOVED lines=12> */
.L_x_170:


//--------------------- .nv.global.init           --------------------------
	.section	.nv.global.init,"aw",@progbits
.nv.global.init:
	.type		$str$27,@object
	.size		$str$27,($str$28 - $str$27)
$str$27:
        /*0000*/ 	.byte	0x28, 0x61, 0x64, 0x64, 0x72, 0x65, 0x73, 0x73, 0x20, 0x26, 0x20, 0x6d, 0x61, 0x73, 0x6b, 0x29
        /*0010*/ 	.byte	0x20, 0x3d, 0x3d, 0x20, 0x30, 0x00
	.type		$str$28,@object
	.size		$str$28,($str$26 - $str$28)
$str$28:
        /*0016*/ 	.byte	0x2f, 0x74, 0x6d, 0x70, 0x2f, 0x63, 0x75, 0x74, 0x6c, 0x61, 0x73, 0x73, 0x5f, 0x73, 0x77, 0x65
        /*0026*/ 	.byte	0x65, 0x70, 0x5f, 0x73, 0x72, 0x63, 0x2f, 0x69, 0x6e, 0x63, 0x6c, 0x75, 0x64, 0x65, 0x2f, 0x63
        /*0036*/ 	.byte	0x75, 0x74, 0x65, 0x2f, 0x70, 0x6f, 0x69, 0x6e, 0x74, 0x65, 0x72, 0x5f, 0x66, 0x6c, 0x61, 0x67
        /*0046*/ 	.byte	0x67, 0x65, 0x64, 0x2e, 0x68, 0x70, 0x70, 0x00
	.type		$str$26,@object
	.size		$str$26,($str$25 - $str$26)
$str$26:
        /*004e*/ 	.byte	0x2f, 0x74, 0x6d, 0x70, 0x2f, 0x63, 0x75, 0x74, 0x6c, 0x61, 0x73, 0x73, 0x5f, 0x73, 0x77, 0x65
        /*005e*/ 	.byte	0x65, 0x70, 0x5f, 0x73, 0x72, 0x63, 0x2f, 0x69, 0x6e, 0x63, 0x6c, 0x75, 0x64, 0x65, 0x2f, 0x63
        /*006e*/ 	.byte	0x75, 0x74, 0x65, 0x2f, 0x61, 0x74, 0x6f, 0x6d, 0x2f, 0x63, 0x6f, 0x70, 0x79, 0x5f, 0x74, 0x72
        /*007e*/ 	.byte	0x61, 0x69, 0x74, 0x73, 0x5f, 0x73, 0x6d, 0x31, 0x30, 0x30, 0x2e, 0x68, 0x70, 0x70, 0x00
	.type		$str$25,@object
	.size		$str$25,(__unnamed_1 - $str$25)
$str$25:
        /*008d*/ 	.byte	0x28, 0x28, 0x75, 0x69, 0x6e, 0x74, 0x33, 0x32, 0x5f, 0x74, 0x28, 0x74, 0x68, 0x72, 0x65, 0x61
        /*009d*/ 	.byte	0x64, 0x49, 0x64, 0x78, 0x2e, 0x78, 0x29, 0x20, 0x2f, 0x20, 0x33, 0x32, 0x29, 0x20, 0x25, 0x20
        /*00ad*/ 	.byte	0x34, 0x29, 0x20, 0x3d, 0x3d, 0x20, 0x28, 0x28, 0x28, 0x74, 0x6d, 0x65, 0x6d, 0x5f, 0x61, 0x64
        /*00bd*/ 	.byte	0x64, 0x72, 0x20, 0x3e, 0x3e, 0x20, 0x31, 0x36, 0x29, 0x20, 0x2f, 0x20, 0x33, 0x32, 0x29, 0x20
        /*00cd*/ 	.byte	0x25, 0x20, 0x34, 0x29, 0x00
	.type		__unnamed_1,@object
	.size		__unnamed_1,(__unnamed_2 - __unnamed_1)
__unnamed_1:
        /*00d2*/ 	.byte	0x61, 0x75, 0x74, 0x6f, 0x20, 0x63, 0x75, 0x74, 0x65, 0x3a, 0x3a, 0x61, 0x73, 0x5f, 0x70, 0x6f
        /* <DEDUP_REMOVED lines=24> */
        /*0262*/ 	.byte	0x3e, 0x3e, 0x3e, 0x5d, 0x00
	.type		__unnamed_2,@object
	.size		__unnamed_2,(.L_2 - __unnamed_2)
__unnamed_2:
        /* <DEDUP_REMOVED lines=46> */
        /*0547*/ 	.byte	0x75, 0x74, 0x65, 0x3a, 0x3a, 0x43, 0x3c, 0x30, 0x3e, 0x3e, 0x3e, 0x3e, 0x5d, 0x00
.L_2:


//--------------------- .nv.shared._ZN7cutlass13device_kernelINS_4gemm6kernel13GemmUniversalIN4cute5tupleIJiiiiEEENS1_10collective13CollectiveMmaINS1_35MainloopSm100TmaUmmaWarpSpecializedILi2ELi2ELi4ENS5_IJNS4_1CILi1EEESB_SB_EEEEENS5_IJNSA_ILi64EEENSA_ILi256EEENSA_ILi128EEEEEENS_6half_tENS5_IJlSB_lEEESI_SJ_NS4_8TiledMMAINS4_8MMA_AtomIJNS4_20SM100_MMA_F16BF16_SSISI_SI_fLi64ELi256ELNS4_4UMMA5MajorE0ELSO_0ELNSN_7ScaleInE0ELSP_0EEEEEENS4_6LayoutISC_NS5_IJNSA_ILi0EEEST_ST_EEEEENS5_IJNS4_10UnderscoreESW_SW_EEEEENS4_13SM90_TMA_LOADENS4_14ComposedLayoutINS4_7SwizzleILi3ELi4ELi3EEENS4_18smem_ptr_flag_bitsILi16EEENSS_INS5_IJNSA_ILi8EEESE_EEENS5_IJSE_SB_EEEEEEEvNS4_8identityESZ_S19_vS1A_EENS_8epilogue10collective18CollectiveEpilogueINS1C_23Sm100TmaWarpSpecializedILi4ELi2ELi32ELb1ELb0EEEJSH_NS5_IJNSS_ISE_SB_EES1H_EEESI_SJ_SI_SJ_NS1C_6fusion15FusionCallbacksIS1G_NS1J_17LinearCombinationISI_fSI_fLNS_15FloatRoundStyleE2EEESH_S1I_JEEENS4_5SM1004TMEM4LOAD26SM100_TMEM_LOAD_16dp256b8xESZ_S19_NS4_17SM75_U32x4_LDSM_NENS4_14SM90_TMA_STOREES19_NS4_17SM90_U32x4_STSM_NENS4_39AutoVectorizingCopyWithAssumedAlignmentILi128EEEEEEvvEEEEvNT_6ParamsE --------------------------
	.section	.nv.shared._ZN7cutlass13device_kernelINS_4gemm6kernel13GemmUniversalIN4cute5tupleIJiiiiEEENS1_10collective13CollectiveMmaINS1_35MainloopSm100TmaUmmaWarpSpecializedILi2ELi2ELi4ENS5_IJNS4_1CILi1EEESB_SB_EEEEENS5_IJNSA_ILi64EEENSA_ILi256EEENSA_ILi128EEEEEENS_6half_tENS5_IJlSB_lEEESI_SJ_NS4_8TiledMMAINS4_8MMA_AtomIJNS4_20SM100_MMA_F16BF16_SSISI_SI_fLi64ELi256ELNS4_4UMMA5MajorE0ELSO_0ELNSN_7ScaleInE0ELSP_0EEEEEENS4_6LayoutISC_NS5_IJNSA_ILi0EEEST_ST_EEEEENS5_IJNS4_10UnderscoreESW_SW_EEEEENS4_13SM90_TMA_LOADENS4_14ComposedLayoutINS4_7SwizzleILi3ELi4ELi3EEENS4_18smem_ptr_flag_bitsILi16EEENSS_INS5_IJNSA_ILi8EEESE_EEENS5_IJSE_SB_EEEEEEEvNS4_8identityESZ_S19_vS1A_EENS_8epilogue10collective18CollectiveEpilogueINS1C_23Sm100TmaWarpSpecializedILi4ELi2ELi32ELb1ELb0EEEJSH_NS5_IJNSS_ISE_SB_EES1H_EEESI_SJ_SI_SJ_NS1C_6fusion15FusionCallbacksIS1G_NS1J_17LinearCombinationISI_fSI_fLNS_15FloatRoundStyleE2EEESH_S1I_JEEENS4_5SM1004TMEM4LOAD26SM100_TMEM_LOAD_16dp256b8xESZ_S19_NS4_17SM75_U32x4_LDSM_NENS4_14SM90_TMA_STOREES19_NS4_17SM90_U32x4_STSM_NENS4_39AutoVectorizingCopyWithAssumedAlignmentILi128EEEEEEvvEEEEvNT_6ParamsE,"aw",@nobits
	.sectionflags	@""
	.align	16
	.zero		1024


//--------------------- .nv.shared.reserved.0     --------------------------
	.section	.nv.shared.reserved.0,"aw",@nobits
	.weak		__nv_reservedSMEM_offset_0_alias
	.size		__nv_reservedSMEM_offset_0_alias, 0, 64
	.other		__nv_reservedSMEM_offset_0_alias,@"STO_CUDA_RESERVED_SHARED STV_DEFAULT"
__nv_reservedSMEM_offset_0_alias:
	.zero		0
.nv.shared.reserved.0:
	.zero		64
	.weak		__nv_reservedSMEM_tcgen05_partition
	.type		__nv_reservedSMEM_tcgen05_partition,@object
	.size		__nv_reservedSMEM_tcgen05_partition,(.L_0 - __nv_reservedSMEM_tcgen05_partition)
__nv_reservedSMEM_tcgen05_partition:
	.zero		32
.L_0:


//--------------------- .nv.global                --------------------------
	.section	.nv.global,"aw",@nobits
.nv.global:
	.type		_ZN40_INTERNAL_d4c9198a_4_k_cu_e416f093_210564cute1_E,@object
	.size		_ZN40_INTERNAL_d4c9198a_4_k_cu_e416f093_210564cute1_E,(_ZN40_INTERNAL_d4c9198a_4_k_cu_e416f093_210564cuda3std3__45__cpo6cbeginE - _ZN40_INTERNAL_d4c9198a_4_k_cu_e416f093_210564cute1_E)
_ZN40_INTERNAL_d4c9198a_4_k_cu_e416f093_210564cute1_E:
	.zero		1
	.type		_ZN40_INTERNAL_d4c9198a_4_k_cu_e416f093_210564cuda3std3__45__cpo6cbeginE,@object
	.size		_ZN40_INTERNAL_d4c9198a_4_k_cu_e416f093_210564cuda3std3__45__cpo6cbeginE,(_ZN40_INTERNAL_d4c9198a_4_k_cu_e416f093_210564cuda3std3__48in_placeE - _ZN40_INTERNAL_d4c9198a_4_k_cu_e416f093_210564cuda3std3__45__cpo6cbeginE)
_ZN40_INTERNAL_d4c9198a_4_k_cu_e416f093_210564cuda3std3__45__cpo6cbeginE:
	.zero		1
	.type		_ZN40_INTERNAL_d4c9198a_4_k_cu_e416f093_210564cuda3std3__48in_placeE,@object
	.size		_ZN40_INTERNAL_d4c9198a_4_k_cu_e416f093_210564cuda3std3__48in_placeE,(_ZN40_INTERNAL_d4c9198a_4_k_cu_e416f093_210564cuda3std6ranges3__45__cpo9iter_moveE - _ZN40_INTERNAL_d4c9198a_4_k_cu_e416f093_210564cuda3std3__48in_placeE)
_ZN40_INTERNAL_d4c9198a_4_k_cu_e416f093_210564cuda3std3__48in_placeE:
	.zero		1
	.type		_ZN40_INTERNAL_d4c9198a_4_k_cu_e416f093_210564cuda3std6ranges3__45__cpo9iter_moveE,@object
	.size		_ZN40_INTERNAL_d4c9198a_4_k_cu_e416f093_210564cuda3std6ranges3__45__cpo9iter_moveE,(_ZN40_INTERNAL_d4c9198a_4_k_cu_e416f093_210564cuda3std3__45__cpo5beginE - _ZN40_INTERNAL_d4c9198a_4_k_cu_e416f093_210564cuda3std6ranges3__45__cpo9iter_moveE)
_ZN40_INTERNAL_d4c9198a_4_k_cu_e416f093_210564cuda3std6ranges3__45__cpo9iter_moveE:
	.zero		1
	.type		_ZN40_INTERNAL_d4c9198a_4_k_cu_e416f093_210564cuda3std3__45__cpo5beginE,@object
	.size		_ZN40_INTERNAL_d4c9198a_4_k_cu_e416f093_210564cuda3std3__45__cpo5beginE,(_ZN40_INTERNAL_d4c9198a_4_k_cu_e416f093_210564cuda3std3__442_GLOBAL__N__d4c9198a_4_k_cu_e416f093_210566ignoreE - _ZN40_INTERNAL_d4c9198a_4_k_cu_e416f093_210564cuda3std3__45__cpo5beginE)
_ZN40_INTERNAL_d4c9198a_4_k_cu_e416f093_210564cuda3std3__45__cpo5beginE:
	.zero		1
	.type		_ZN40_INTERNAL_d4c9198a_4_k_cu_e416f093_210564cuda3std3__442_GLOBAL__N__d4c9198a_4_k_cu_e416f093_210566ignoreE,@object
	.size		_ZN40_INTERNAL_d4c9198a_4_k_cu_e416f093_210564cuda3std3__442_GLOBAL__N__d4c9198a_4_k_cu_e416f093_210566ignoreE,(_ZN40_INTERNAL_d4c9198a_4_k_cu_e416f093_210564cute7productE - _ZN40_INTERNAL_d4c9198a_4_k_cu_e416f093_210564cuda3std3__442_GLOBAL__N__d4c9198a_4_k_cu_e416f093_210566ignoreE)
_ZN40_INTERNAL_d4c9198a_4_k_cu_e416f093_210564cuda3std3__442_GLOBAL__N__d4c9198a_4_k_cu_e416f093_210566ignoreE:
	.zero		1
	.type		_ZN40_INTERNAL_d4c9198a_4_k_cu_e416f093_210564cute7productE,@object
	.size		_ZN40_INTERNAL_d4c9198a_4_k_cu_e416f093_210564cute7productE,(_ZN40_INTERNAL_d4c9198a_4_k_cu_e416f093_210564cuda3std3__45__cpo3endE - _ZN40_INTERNAL_d4c9198a_4_k_cu_e416f093_210564cute7productE)
_ZN40_INTERNAL_d4c9198a_4_k_cu_e416f093_210564cute7productE:
	.zero		1
	.type		_ZN40_INTERNAL_d4c9198a_4_k_cu_e416f093_210564cuda3std3__45__cpo3endE,@object
	.size		_ZN40_INTERNAL_d4c9198a_4_k_cu_e416f093_210564cuda3std3__45__cpo3endE,(_ZN40_INTERNAL_d4c9198a_4_k_cu_e416f093_210564cuda3std3__419piecewise_constructE - _ZN40_INTERNAL_d4c9198a_4_k_cu_e416f093_210564cuda3std3__45__cpo3endE)
_ZN40_INTERNAL_d4c9198a_4_k_cu_e416f093_210564cuda3std3__45__cpo3endE:
	.zero		1
	.type		_ZN40_INTERNAL_d4c9198a_4_k_cu_e416f093_210564cuda3std3__419piecewise_constructE,@object
	.size		_ZN40_INTERNAL_d4c9198a_4_k_cu_e416f093_210564cuda3std3__419piecewise_constructE,(_ZN40_INTERNAL_d4c9198a_4_k_cu_e416f093_210564cuda3std3__45__cpo4cendE - _ZN40_INTERNAL_d4c9198a_4_k_cu_e416f093_210564cuda3std3__419piecewise_constructE)
_ZN40_INTERNAL_d4c9198a_4_k_cu_e416f093_210564cuda3std3__419piecewise_constructE:
	.zero		1
	.type		_ZN40_INTERNAL_d4c9198a_4_k_cu_e416f093_210564cuda3std3__45__cpo4cendE,@object
	.size		_ZN40_INTERNAL_d4c9198a_4_k_cu_e416f093_210564cuda3std3__45__cpo4cendE,(_ZN40_INTERNAL_d4c9198a_4_k_cu_e416f093_210564cuda3std6ranges3__45__cpo4swapE - _ZN40_INTERNAL_d4c9198a_4_k_cu_e416f093_210564cuda3std3__45__cpo4cendE)
_ZN40_INTERNAL_d4c9198a_4_k_cu_e416f093_210564cuda3std3__45__cpo4cendE:
	.zero		1
	.type		_ZN40_INTERNAL_d4c9198a_4_k_cu_e416f093_210564cuda3std6ranges3__45__cpo4swapE,@object
	.size		_ZN40_INTERNAL_d4c9198a_4_k_cu_e416f093_210564cuda3std6ranges3__45__cpo4swapE,(.L_10 - _ZN40_INTERNAL_d4c9198a_4_k_cu_e416f093_210564cuda3std6ranges3__45__cpo4swapE)
_ZN40_INTERNAL_d4c9198a_4_k_cu_e416f093_210564cuda3std6ranges3__45__cpo4swapE:
	.zero		1
.L_10:


//--------------------- .nv.constant0._ZN7cutlass13device_kernelINS_4gemm6kernel13GemmUniversalIN4cute5tupleIJiiiiEEENS1_10collective13CollectiveMmaINS1_35MainloopSm100TmaUmmaWarpSpecializedILi2ELi2ELi4ENS5_IJNS4_1CILi1EEESB_SB_EEEEENS5_IJNSA_ILi64EEENSA_ILi256EEENSA_ILi128EEEEEENS_6half_tENS5_IJlSB_lEEESI_SJ_NS4_8TiledMMAINS4_8MMA_AtomIJNS4_20SM100_MMA_F16BF16_SSISI_SI_fLi64ELi256ELNS4_4UMMA5MajorE0ELSO_0ELNSN_7ScaleInE0ELSP_0EEEEEENS4_6LayoutISC_NS5_IJNSA_ILi0EEEST_ST_EEEEENS5_IJNS4_10UnderscoreESW_SW_EEEEENS4_13SM90_TMA_LOADENS4_14ComposedLayoutINS4_7SwizzleILi3ELi4ELi3EEENS4_18smem_ptr_flag_bitsILi16EEENSS_INS5_IJNSA_ILi8EEESE_EEENS5_IJSE_SB_EEEEEEEvNS4_8identityESZ_S19_vS1A_EENS_8epilogue10collective18CollectiveEpilogueINS1C_23Sm100TmaWarpSpecializedILi4ELi2ELi32ELb1ELb0EEEJSH_NS5_IJNSS_ISE_SB_EES1H_EEESI_SJ_SI_SJ_NS1C_6fusion15FusionCallbacksIS1G_NS1J_17LinearCombinationISI_fSI_fLNS_15FloatRoundStyleE2EEESH_S1I_JEEENS4_5SM1004TMEM4LOAD26SM100_TMEM_LOAD_16dp256b8xESZ_S19_NS4_17SM75_U32x4_LDSM_NENS4_14SM90_TMA_STOREES19_NS4_17SM90_U32x4_STSM_NENS4_39AutoVectorizingCopyWithAssumedAlignmentILi128EEEEEEvvEEEEvNT_6ParamsE --------------------------
	.section	.nv.constant0._ZN7cutlass13device_kernelINS_4gemm6kernel13GemmUniversalIN4cute5tupleIJiiiiEEENS1_10collective13CollectiveMmaINS1_35MainloopSm100TmaUmmaWarpSpecializedILi2ELi2ELi4ENS5_IJNS4_1CILi1EEESB_SB_EEEEENS5_IJNSA_ILi64EEENSA_ILi256EEENSA_ILi128EEEEEENS_6half_tENS5_IJlSB_lEEESI_SJ_NS4_8TiledMMAINS4_8MMA_AtomIJNS4_20SM100_MMA_F16BF16_SSISI_SI_fLi64ELi256ELNS4_4UMMA5MajorE0ELSO_0ELNSN_7ScaleInE0ELSP_0EEEEEENS4_6LayoutISC_NS5_IJNSA_ILi0EEEST_ST_EEEEENS5_IJNS4_10UnderscoreESW_SW_EEEEENS4_13SM90_TMA_LOADENS4_14ComposedLayoutINS4_7SwizzleILi3ELi4ELi3EEENS4_18smem_ptr_flag_bitsILi16EEENSS_INS5_IJNSA_ILi8EEESE_EEENS5_IJSE_SB_EEEEEEEvNS4_8identityESZ_S19_vS1A_EENS_8epilogue10collective18CollectiveEpilogueINS1C_23Sm100TmaWarpSpecializedILi4ELi2ELi32ELb1ELb0EEEJSH_NS5_IJNSS_ISE_SB_EES1H_EEESI_SJ_SI_SJ_NS1C_6fusion15FusionCallbacksIS1G_NS1J_17LinearCombinationISI_fSI_fLNS_15FloatRoundStyleE2EEESH_S1I_JEEENS4_5SM1004TMEM4LOAD26SM100_TMEM_LOAD_16dp256b8xESZ_S19_NS4_17SM75_U32x4_LDSM_NENS4_14SM90_TMA_STOREES19_NS4_17SM90_U32x4_STSM_NENS4_39AutoVectorizingCopyWithAssumedAlignmentILi128EEEEEEvvEEEEvNT_6ParamsE,"a",@progbits
	.sectionflags	@""
	.align	4
.nv.constant0._ZN7cutlass13device_kernelINS_4gemm6kernel13GemmUniversalIN4cute5tupleIJiiiiEEENS1_10collective13CollectiveMmaINS1_35MainloopSm100TmaUmmaWarpSpecializedILi2ELi2ELi4ENS5_IJNS4_1CILi1EEESB_SB_EEEEENS5_IJNSA_ILi64EEENSA_ILi256EEENSA_ILi128EEEEEENS_6half_tENS5_IJlSB_lEEESI_SJ_NS4_8TiledMMAINS4_8MMA_AtomIJNS4_20SM100_MMA_F16BF16_SSISI_SI_fLi64ELi256ELNS4_4UMMA5MajorE0ELSO_0ELNSN_7ScaleInE0ELSP_0EEEEEENS4_6LayoutISC_NS5_IJNSA_ILi0EEEST_ST_EEEEENS5_IJNS4_10UnderscoreESW_SW_EEEEENS4_13SM90_TMA_LOADENS4_14ComposedLayoutINS4_7SwizzleILi3ELi4ELi3EEENS4_18smem_ptr_flag_bitsILi16EEENSS_INS5_IJNSA_ILi8EEESE_EEENS5_IJSE_SB_EEEEEEEvNS4_8identityESZ_S19_vS1A_EENS_8epilogue10collective18CollectiveEpilogueINS1C_23Sm100TmaWarpSpecializedILi4ELi2ELi32ELb1ELb0EEEJSH_NS5_IJNSS_ISE_SB_EES1H_EEESI_SJ_SI_SJ_NS1C_6fusion15FusionCallbacksIS1G_NS1J_17LinearCombinationISI_fSI_fLNS_15FloatRoundStyleE2EEESH_S1I_JEEENS4_5SM1004TMEM4LOAD26SM100_TMEM_LOAD_16dp256b8xESZ_S19_NS4_17SM75_U32x4_LDSM_NENS4_14SM90_TMA_STOREES19_NS4_17SM90_U32x4_STSM_NENS4_39AutoVectorizingCopyWithAssumedAlignmentILi128EEEEEEvvEEEEvNT_6ParamsE:
	.zero		2944


//--------------------- SYMBOLS --------------------------

	.type		.nv.reservedSmem.offset0,@object
	.size		.nv.reservedSmem.offset0,0x4
	.type		.nv.reservedSmem.cap,@object
	.size		.nv.reservedSmem.cap,0x4
	.type		__assertfail,@function
